//
// Generated by NVIDIA NVVM Compiler
//
// Compiler Build ID: CL-36424714
// Cuda compilation tools, release 13.0, V13.0.88
// Based on NVVM 20.0.0
//

.version 9.0
.target sm_100
.address_size 64

	// .globl	_Z12memory_boundPKfS0_S0_S0_Pfi
// _ZZ13latency_boundPKfPfiE4smem has been demoted
.global .align 4 .b8 __cudart_i2opi_f[24] = {65, 144, 67, 60, 153, 149, 98, 219, 192, 221, 52, 245, 209, 87, 39, 252, 41, 21, 68, 78, 110, 131, 249, 162};

.visible .entry _Z12memory_boundPKfS0_S0_S0_Pfi(
	.param .u64 .ptr .align 1 _Z12memory_boundPKfS0_S0_S0_Pfi_param_0,
	.param .u64 .ptr .align 1 _Z12memory_boundPKfS0_S0_S0_Pfi_param_1,
	.param .u64 .ptr .align 1 _Z12memory_boundPKfS0_S0_S0_Pfi_param_2,
	.param .u64 .ptr .align 1 _Z12memory_boundPKfS0_S0_S0_Pfi_param_3,
	.param .u64 .ptr .align 1 _Z12memory_boundPKfS0_S0_S0_Pfi_param_4,
	.param .u32 _Z12memory_boundPKfS0_S0_S0_Pfi_param_5
)
{
	.reg .pred 	%p<2>;
	.reg .b32 	%r<6>;
	.reg .b32 	%f<8>;
	.reg .b64 	%rd<17>;

	ld.param.u64 	%rd1, [_Z12memory_boundPKfS0_S0_S0_Pfi_param_0];
	ld.param.u64 	%rd2, [_Z12memory_boundPKfS0_S0_S0_Pfi_param_1];
	ld.param.u64 	%rd3, [_Z12memory_boundPKfS0_S0_S0_Pfi_param_2];
	ld.param.u64 	%rd4, [_Z12memory_boundPKfS0_S0_S0_Pfi_param_3];
	ld.param.u64 	%rd5, [_Z12memory_boundPKfS0_S0_S0_Pfi_param_4];
	ld.param.u32 	%r2, [_Z12memory_boundPKfS0_S0_S0_Pfi_param_5];
	mov.u32 	%r3, %ctaid.x;
	mov.u32 	%r4, %ntid.x;
	mov.u32 	%r5, %tid.x;
	mad.lo.s32 	%r1, %r3, %r4, %r5;
	setp.ge.s32 	%p1, %r1, %r2;
	@%p1 bra 	$L__BB0_2;
	cvta.to.global.u64 	%rd6, %rd1;
	cvta.to.global.u64 	%rd7, %rd2;
	cvta.to.global.u64 	%rd8, %rd3;
	cvta.to.global.u64 	%rd9, %rd4;
	cvta.to.global.u64 	%rd10, %rd5;
	mul.wide.s32 	%rd11, %r1, 4;
	add.s64 	%rd12, %rd6, %rd11;
	ld.global.f32 	%f1, [%rd12];
	add.s64 	%rd13, %rd7, %rd11;
	ld.global.f32 	%f2, [%rd13];
	add.f32 	%f3, %f1, %f2;
	add.s64 	%rd14, %rd8, %rd11;
	ld.global.f32 	%f4, [%rd14];
	add.f32 	%f5, %f3, %f4;
	add.s64 	%rd15, %rd9, %rd11;
	ld.global.f32 	%f6, [%rd15];
	add.f32 	%f7, %f5, %f6;
	add.s64 	%rd16, %rd10, %rd11;
	st.global.f32 	[%rd16], %f7;
$L__BB0_2:
	ret;

}
	// .globl	_Z13compute_boundPKfPfi
.visible .entry _Z13compute_boundPKfPfi(
	.param .u64 .ptr .align 1 _Z13compute_boundPKfPfi_param_0,
	.param .u64 .ptr .align 1 _Z13compute_boundPKfPfi_param_1,
	.param .u32 _Z13compute_boundPKfPfi_param_2
)
{
	.local .align 4 .b8 	__local_depot1[28];
	.reg .b64 	%SP;
	.reg .b64 	%SPL;
	.reg .pred 	%p<19>;
	.reg .b32 	%r<88>;
	.reg .b32 	%f<52>;
	.reg .b64 	%rd<46>;
	.reg .b64 	%fd<5>;

	mov.u64 	%SPL, __local_depot1;
	ld.param.u64 	%rd13, [_Z13compute_boundPKfPfi_param_0];
	ld.param.u64 	%rd14, [_Z13compute_boundPKfPfi_param_1];
	ld.param.u32 	%r31, [_Z13compute_boundPKfPfi_param_2];
	add.u64 	%rd1, %SPL, 0;
	add.u64 	%rd2, %SPL, 0;
	mov.u32 	%r32, %ctaid.x;
	mov.u32 	%r33, %ntid.x;
	mov.u32 	%r34, %tid.x;
	mad.lo.s32 	%r1, %r32, %r33, %r34;
	setp.ge.s32 	%p1, %r1, %r31;
	@%p1 bra 	$L__BB1_20;
	cvta.to.global.u64 	%rd17, %rd13;
	mul.wide.s32 	%rd18, %r1, 4;
	add.s64 	%rd19, %rd17, %rd18;
	ld.global.f32 	%f49, [%rd19];
	mov.b32 	%r79, 0;
	mov.u64 	%rd30, __cudart_i2opi_f;
$L__BB1_2:
	mul.f32 	%f13, %f49, 0f3F22F983;
	cvt.rni.s32.f32 	%r87, %f13;
	cvt.rn.f32.s32 	%f14, %r87;
	fma.rn.f32 	%f15, %f14, 0fBFC90FDA, %f49;
	fma.rn.f32 	%f16, %f14, 0fB3A22168, %f15;
	fma.rn.f32 	%f51, %f14, 0fA7C234C5, %f16;
	abs.f32 	%f4, %f49;
	setp.ltu.f32 	%p2, %f4, 0f47CE4780;
	mov.u32 	%r83, %r87;
	mov.f32 	%f50, %f51;
	@%p2 bra 	$L__BB1_10;
	setp.neu.f32 	%p3, %f4, 0f7F800000;
	@%p3 bra 	$L__BB1_5;
	mov.f32 	%f19, 0f00000000;
	mul.rn.f32 	%f50, %f49, %f19;
	mov.b32 	%r83, 0;
	bra.uni 	$L__BB1_10;
$L__BB1_5:
	mov.b32 	%r4, %f49;
	shl.b32 	%r37, %r4, 8;
	or.b32  	%r5, %r37, -2147483648;
	mov.b64 	%rd44, 0;
	mov.b32 	%r80, 0;
	mov.u64 	%rd42, %rd30;
	mov.u64 	%rd43, %rd2;
$L__BB1_6:
	.pragma "nounroll";
	ld.global.nc.u32 	%r38, [%rd42];
	mad.wide.u32 	%rd22, %r38, %r5, %rd44;
	shr.u64 	%rd44, %rd22, 32;
	st.local.u32 	[%rd43], %rd22;
	add.s32 	%r80, %r80, 1;
	add.s64 	%rd43, %rd43, 4;
	add.s64 	%rd42, %rd42, 4;
	setp.ne.s32 	%p4, %r80, 6;
	@%p4 bra 	$L__BB1_6;
	shr.u32 	%r39, %r4, 23;
	st.local.u32 	[%rd2+24], %rd44;
	and.b32  	%r8, %r39, 31;
	and.b32  	%r40, %r39, 224;
	add.s32 	%r41, %r40, -128;
	shr.u32 	%r42, %r41, 5;
	mul.wide.u32 	%rd23, %r42, 4;
	sub.s64 	%rd9, %rd2, %rd23;
	ld.local.u32 	%r81, [%rd9+24];
	ld.local.u32 	%r82, [%rd9+20];
	setp.eq.s32 	%p5, %r8, 0;
	@%p5 bra 	$L__BB1_9;
	shf.l.wrap.b32 	%r81, %r82, %r81, %r8;
	ld.local.u32 	%r43, [%rd9+16];
	shf.l.wrap.b32 	%r82, %r43, %r82, %r8;
$L__BB1_9:
	shr.u32 	%r44, %r81, 30;
	shf.l.wrap.b32 	%r45, %r82, %r81, 2;
	shl.b32 	%r46, %r82, 2;
	shr.u32 	%r47, %r45, 31;
	add.s32 	%r48, %r47, %r44;
	neg.s32 	%r49, %r48;
	setp.lt.s32 	%p6, %r4, 0;
	selp.b32 	%r83, %r49, %r48, %p6;
	xor.b32  	%r50, %r45, %r4;
	shr.s32 	%r51, %r45, 31;
	xor.b32  	%r52, %r51, %r45;
	xor.b32  	%r53, %r51, %r46;
	cvt.u64.u32 	%rd24, %r52;
	shl.b64 	%rd25, %rd24, 32;
	cvt.u64.u32 	%rd26, %r53;
	or.b64  	%rd27, %rd25, %rd26;
	cvt.rn.f64.s64 	%fd1, %rd27;
	mul.f64 	%fd2, %fd1, 0d3BF921FB54442D19;
	cvt.rn.f32.f64 	%f17, %fd2;
	neg.f32 	%f18, %f17;
	setp.lt.s32 	%p7, %r50, 0;
	selp.f32 	%f50, %f18, %f17, %p7;
$L__BB1_10:
	setp.ltu.f32 	%p8, %f4, 0f47CE4780;
	mul.rn.f32 	%f20, %f50, %f50;
	and.b32  	%r55, %r83, 1;
	setp.eq.b32 	%p9, %r55, 1;
	selp.f32 	%f21, 0f3F800000, %f50, %p9;
	fma.rn.f32 	%f22, %f20, %f21, 0f00000000;
	fma.rn.f32 	%f23, %f20, 0f37CBAC00, 0fBAB607ED;
	selp.f32 	%f24, %f23, 0fB94D4153, %p9;
	selp.f32 	%f25, 0f3D2AAABB, 0f3C0885E4, %p9;
	fma.rn.f32 	%f26, %f24, %f20, %f25;
	selp.f32 	%f27, 0fBEFFFFFF, 0fBE2AAAA8, %p9;
	fma.rn.f32 	%f28, %f26, %f20, %f27;
	fma.rn.f32 	%f29, %f28, %f22, %f21;
	and.b32  	%r56, %r83, 2;
	setp.eq.s32 	%p10, %r56, 0;
	mov.f32 	%f30, 0f00000000;
	sub.f32 	%f31, %f30, %f29;
	selp.f32 	%f8, %f29, %f31, %p10;
	@%p8 bra 	$L__BB1_18;
	setp.neu.f32 	%p11, %f4, 0f7F800000;
	@%p11 bra 	$L__BB1_13;
	mov.f32 	%f34, 0f00000000;
	mul.rn.f32 	%f51, %f49, %f34;
	mov.b32 	%r87, 0;
	bra.uni 	$L__BB1_18;
$L__BB1_13:
	mov.b32 	%r17, %f49;
	shl.b32 	%r58, %r17, 8;
	or.b32  	%r18, %r58, -2147483648;
	mov.b64 	%rd45, 0;
	mov.b32 	%r84, 0;
$L__BB1_14:
	.pragma "nounroll";
	mul.wide.u32 	%rd29, %r84, 4;
	add.s64 	%rd31, %rd30, %rd29;
	ld.global.nc.u32 	%r59, [%rd31];
	mad.wide.u32 	%rd32, %r59, %r18, %rd45;
	shr.u64 	%rd45, %rd32, 32;
	add.s64 	%rd33, %rd1, %rd29;
	st.local.u32 	[%rd33], %rd32;
	add.s32 	%r84, %r84, 1;
	setp.ne.s32 	%p12, %r84, 6;
	@%p12 bra 	$L__BB1_14;
	shr.u32 	%r60, %r17, 23;
	st.local.u32 	[%rd1+24], %rd45;
	and.b32  	%r21, %r60, 31;
	and.b32  	%r61, %r60, 224;
	add.s32 	%r62, %r61, -128;
	shr.u32 	%r63, %r62, 5;
	mul.wide.u32 	%rd34, %r63, 4;
	sub.s64 	%rd12, %rd1, %rd34;
	ld.local.u32 	%r85, [%rd12+24];
	ld.local.u32 	%r86, [%rd12+20];
	setp.eq.s32 	%p13, %r21, 0;
	@%p13 bra 	$L__BB1_17;
	shf.l.wrap.b32 	%r85, %r86, %r85, %r21;
	ld.local.u32 	%r64, [%rd12+16];
	shf.l.wrap.b32 	%r86, %r64, %r86, %r21;
$L__BB1_17:
	shr.u32 	%r65, %r85, 30;
	shf.l.wrap.b32 	%r66, %r86, %r85, 2;
	shl.b32 	%r67, %r86, 2;
	shr.u32 	%r68, %r66, 31;
	add.s32 	%r69, %r68, %r65;
	neg.s32 	%r70, %r69;
	setp.lt.s32 	%p14, %r17, 0;
	selp.b32 	%r87, %r70, %r69, %p14;
	xor.b32  	%r71, %r66, %r17;
	shr.s32 	%r72, %r66, 31;
	xor.b32  	%r73, %r72, %r66;
	xor.b32  	%r74, %r72, %r67;
	cvt.u64.u32 	%rd35, %r73;
	shl.b64 	%rd36, %rd35, 32;
	cvt.u64.u32 	%rd37, %r74;
	or.b64  	%rd38, %rd36, %rd37;
	cvt.rn.f64.s64 	%fd3, %rd38;
	mul.f64 	%fd4, %fd3, 0d3BF921FB54442D19;
	cvt.rn.f32.f64 	%f32, %fd4;
	neg.f32 	%f33, %f32;
	setp.lt.s32 	%p15, %r71, 0;
	selp.f32 	%f51, %f33, %f32, %p15;
$L__BB1_18:
	add.s32 	%r76, %r87, 1;
	mul.rn.f32 	%f35, %f51, %f51;
	and.b32  	%r77, %r87, 1;
	setp.eq.b32 	%p16, %r77, 1;
	selp.f32 	%f36, %f51, 0f3F800000, %p16;
	fma.rn.f32 	%f37, %f35, %f36, 0f00000000;
	fma.rn.f32 	%f38, %f35, 0f37CBAC00, 0fBAB607ED;
	selp.f32 	%f39, 0fB94D4153, %f38, %p16;
	selp.f32 	%f40, 0f3C0885E4, 0f3D2AAABB, %p16;
	fma.rn.f32 	%f41, %f39, %f35, %f40;
	selp.f32 	%f42, 0fBE2AAAA8, 0fBEFFFFFF, %p16;
	fma.rn.f32 	%f43, %f41, %f35, %f42;
	fma.rn.f32 	%f44, %f43, %f37, %f36;
	and.b32  	%r78, %r76, 2;
	setp.eq.s32 	%p17, %r78, 0;
	mov.f32 	%f45, 0f00000000;
	sub.f32 	%f46, %f45, %f44;
	selp.f32 	%f47, %f44, %f46, %p17;
	mul.f32 	%f48, %f8, %f47;
	fma.rn.f32 	%f49, %f49, 0f3F7D70A4, %f48;
	add.s32 	%r79, %r79, 1;
	setp.ne.s32 	%p18, %r79, 100;
	@%p18 bra 	$L__BB1_2;
	cvta.to.global.u64 	%rd39, %rd14;
	add.s64 	%rd41, %rd39, %rd18;
	st.global.f32 	[%rd41], %f49;
$L__BB1_20:
	ret;

}
	// .globl	_Z13latency_boundPKfPfi
.visible .entry _Z13latency_boundPKfPfi(
	.param .u64 .ptr .align 1 _Z13latency_boundPKfPfi_param_0,
	.param .u64 .ptr .align 1 _Z13latency_boundPKfPfi_param_1,
	.param .u32 _Z13latency_boundPKfPfi_param_2
)
{
	.reg .pred 	%p<2>;
	.reg .b32 	%r<9>;
	.reg .b32 	%f<4>;
	.reg .b64 	%rd<8>;
	// demoted variable
	.shared .align 4 .b8 _ZZ13latency_boundPKfPfiE4smem[32768];
	ld.param.u64 	%rd1, [_Z13latency_boundPKfPfi_param_0];
	ld.param.u64 	%rd2, [_Z13latency_boundPKfPfi_param_1];
	ld.param.u32 	%r3, [_Z13latency_boundPKfPfi_param_2];
	mov.u32 	%r4, %ctaid.x;
	mov.u32 	%r5, %ntid.x;
	mov.u32 	%r1, %tid.x;
	mad.lo.s32 	%r2, %r4, %r5, %r1;
	setp.ge.s32 	%p1, %r2, %r3;
	@%p1 bra 	$L__BB2_2;
	cvta.to.global.u64 	%rd3, %rd1;
	cvta.to.global.u64 	%rd4, %rd2;
	mul.wide.s32 	%rd5, %r2, 4;
	add.s64 	%rd6, %rd3, %rd5;
	ld.global.f32 	%f1, [%rd6];
	shl.b32 	%r6, %r1, 2;
	mov.u32 	%r7, _ZZ13latency_boundPKfPfiE4smem;
	add.s32 	%r8, %r7, %r6;
	st.shared.f32 	[%r8], %f1;
	bar.sync 	0;
	ld.shared.f32 	%f2, [%r8];
	add.f32 	%f3, %f2, %f2;
	add.s64 	%rd7, %rd4, %rd5;
	st.global.f32 	[%rd7], %f3;
$L__BB2_2:
	ret;

}
	// .globl	_Z8balancedPKfPfi
.visible .entry _Z8balancedPKfPfi(
	.param .u64 .ptr .align 1 _Z8balancedPKfPfi_param_0,
	.param .u64 .ptr .align 1 _Z8balancedPKfPfi_param_1,
	.param .u32 _Z8balancedPKfPfi_param_2
)
{
	.reg .pred 	%p<2>;
	.reg .b32 	%r<6>;
	.reg .b32 	%f<32>;
	.reg .b64 	%rd<8>;

	ld.param.u64 	%rd1, [_Z8balancedPKfPfi_param_0];
	ld.param.u64 	%rd2, [_Z8balancedPKfPfi_param_1];
	ld.param.u32 	%r2, [_Z8balancedPKfPfi_param_2];
	mov.u32 	%r3, %ctaid.x;
	mov.u32 	%r4, %ntid.x;
	mov.u32 	%r5, %tid.x;
	mad.lo.s32 	%r1, %r3, %r4, %r5;
	setp.ge.s32 	%p1, %r1, %r2;
	@%p1 bra 	$L__BB3_2;
	cvta.to.global.u64 	%rd3, %rd2;
	cvta.to.global.u64 	%rd4, %rd1;
	mul.wide.s32 	%rd5, %r1, 4;
	add.s64 	%rd6, %rd4, %rd5;
	ld.global.f32 	%f1, [%rd6];
	mul.f32 	%f2, %f1, 0f3DCCCCCD;
	fma.rn.f32 	%f3, %f1, %f1, %f2;
	add.f32 	%f4, %f3, 0f3C23D70A;
	mul.f32 	%f5, %f4, 0f3DCCCCCD;
	fma.rn.f32 	%f6, %f4, %f4, %f5;
	add.f32 	%f7, %f6, 0f3C23D70A;
	mul.f32 	%f8, %f7, 0f3DCCCCCD;
	fma.rn.f32 	%f9, %f7, %f7, %f8;
	add.f32 	%f10, %f9, 0f3C23D70A;
	mul.f32 	%f11, %f10, 0f3DCCCCCD;
	fma.rn.f32 	%f12, %f10, %f10, %f11;
	add.f32 	%f13, %f12, 0f3C23D70A;
	mul.f32 	%f14, %f13, 0f3DCCCCCD;
	fma.rn.f32 	%f15, %f13, %f13, %f14;
	add.f32 	%f16, %f15, 0f3C23D70A;
	mul.f32 	%f17, %f16, 0f3DCCCCCD;
	fma.rn.f32 	%f18, %f16, %f16, %f17;
	add.f32 	%f19, %f18, 0f3C23D70A;
	mul.f32 	%f20, %f19, 0f3DCCCCCD;
	fma.rn.f32 	%f21, %f19, %f19, %f20;
	add.f32 	%f22, %f21, 0f3C23D70A;
	mul.f32 	%f23, %f22, 0f3DCCCCCD;
	fma.rn.f32 	%f24, %f22, %f22, %f23;
	add.f32 	%f25, %f24, 0f3C23D70A;
	mul.f32 	%f26, %f25, 0f3DCCCCCD;
	fma.rn.f32 	%f27, %f25, %f25, %f26;
	add.f32 	%f28, %f27, 0f3C23D70A;
	mul.f32 	%f29, %f28, 0f3DCCCCCD;
	fma.rn.f32 	%f30, %f28, %f28, %f29;
	add.f32 	%f31, %f30, 0f3C23D70A;
	add.s64 	%rd7, %rd3, %rd5;
	st.global.f32 	[%rd7], %f31;
$L__BB3_2:
	ret;

}


// ===== COMPILED SASS (sm_100) =====

	.target	sm_100

	.elftype	@"ET_EXEC"


//--------------------- .note.nv.tkinfo           --------------------------
	.section	.note.nv.tkinfo,"",@"SHT_NOTE"
	.sectionflags	@"SHF_NOTE_NV_TKINFO"
	.tkinfo
        /*0018*/ 	.word	0x00000002
        /*0030*/ 	.string	""
        /*0030*/ 	.string	"ptxas"
        /*0030*/ 	.string	"Cuda compilation tools, release 13.0, V13.0.88"
        /*0030*/ 	.string	"Build cuda_13.0.r13.0/compiler.36424714_0"
        /*0030*/ 	.string	"-arch sm_100 -m 64 "



//--------------------- .note.nv.cuinfo           --------------------------
	.section	.note.nv.cuinfo,"",@"SHT_NOTE"
	.sectionflags	@"SHF_NOTE_NV_CUINFO"
        /*0018*/ 	.short	0x0002
        /*001a*/ 	.short	0x0064
        /*001c*/ 	.short	0x0082
	.zero		2


//--------------------- .nv.info                  --------------------------
	.section	.nv.info,"",@"SHT_CUDA_INFO"
	.align	4


	//----- nvinfo : EIATTR_REGCOUNT
	.align		4
        /*0000*/ 	.byte	0x04, 0x2f
        /*0002*/ 	.short	(.L_2 - .L_1)
	.align		4
.L_1:
        /*0004*/ 	.word	index@(_Z12memory_boundPKfS0_S0_S0_Pfi)
        /*0008*/ 	.word	0x00000010


	//----- nvinfo : EIATTR_FRAME_SIZE
	.align		4
.L_2:
        /*000c*/ 	.byte	0x04, 0x11
        /*000e*/ 	.short	(.L_4 - .L_3)
	.align		4
.L_3:
        /*0010*/ 	.word	index@(_Z12memory_boundPKfS0_S0_S0_Pfi)
        /*0014*/ 	.word	0x00000000


	//----- nvinfo : EIATTR_REGCOUNT
	.align		4
.L_4:
        /*0018*/ 	.byte	0x04, 0x2f
        /*001a*/ 	.short	(.L_6 - .L_5)
	.align		4
.L_5:
        /*001c*/ 	.word	index@(_Z13compute_boundPKfPfi)
        /*0020*/ 	.word	0x0000001c


	//----- nvinfo : EIATTR_FRAME_SIZE
	.align		4
.L_6:
        /*0024*/ 	.byte	0x04, 0x11
        /*0026*/ 	.short	(.L_8 - .L_7)
	.align		4
.L_7:
        /*0028*/ 	.word	index@(_Z13compute_boundPKfPfi)
        /*002c*/ 	.word	0x00000000


	//----- nvinfo : EIATTR_REGCOUNT
	.align		4
.L_8:
        /*0030*/ 	.byte	0x04, 0x2f
        /*0032*/ 	.short	(.L_10 - .L_9)
	.align		4
.L_9:
        /*0034*/ 	.word	index@(_Z13latency_boundPKfPfi)
        /*0038*/ 	.word	0x0000000c


	//----- nvinfo : EIATTR_FRAME_SIZE
	.align		4
.L_10:
        /*003c*/ 	.byte	0x04, 0x11
        /*003e*/ 	.short	(.L_12 - .L_11)
	.align		4
.L_11:
        /*0040*/ 	.word	index@(_Z13latency_boundPKfPfi)
        /*0044*/ 	.word	0x00000000


	//----- nvinfo : EIATTR_REGCOUNT
	.align		4
.L_12:
        /*0048*/ 	.byte	0x04, 0x2f
        /*004a*/ 	.short	(.L_14 - .L_13)
	.align		4
.L_13:
        /*004c*/ 	.word	index@(_Z8balancedPKfPfi)
        /*0050*/ 	.word	0x00000008


	//----- nvinfo : EIATTR_FRAME_SIZE
	.align		4
.L_14:
        /*0054*/ 	.byte	0x04, 0x11
        /*0056*/ 	.short	(.L_16 - .L_15)
	.align		4
.L_15:
        /*0058*/ 	.word	index@(_Z8balancedPKfPfi)
        /*005c*/ 	.word	0x00000000


	//----- nvinfo : EIATTR_MIN_STACK_SIZE
	.align		4
.L_16:
        /*0060*/ 	.byte	0x04, 0x12
        /*0062*/ 	.short	(.L_18 - .L_17)
	.align		4
.L_17:
        /*0064*/ 	.word	index@(_Z8balancedPKfPfi)
        /*0068*/ 	.word	0x00000000


	//----- nvinfo : EIATTR_MIN_STACK_SIZE
	.align		4
.L_18:
        /*006c*/ 	.byte	0x04, 0x12
        /*006e*/ 	.short	(.L_20 - .L_19)
	.align		4
.L_19:
        /*0070*/ 	.word	index@(_Z13latency_boundPKfPfi)
        /*0074*/ 	.word	0x00000000


	//----- nvinfo : EIATTR_MIN_STACK_SIZE
	.align		4
.L_20:
        /*0078*/ 	.byte	0x04, 0x12
        /*007a*/ 	.short	(.L_22 - .L_21)
	.align		4
.L_21:
        /*007c*/ 	.word	index@(_Z13compute_boundPKfPfi)
        /*0080*/ 	.word	0x00000000


	//----- nvinfo : EIATTR_MIN_STACK_SIZE
	.align		4
.L_22:
        /*0084*/ 	.byte	0x04, 0x12
        /*0086*/ 	.short	(.L_24 - .L_23)
	.align		4
.L_23:
        /*0088*/ 	.word	index@(_Z12memory_boundPKfS0_S0_S0_Pfi)
        /*008c*/ 	.word	0x00000000
.L_24:


//--------------------- .nv.compat                --------------------------
	.section	.nv.compat,"",@"SHT_CUDA_COMPAT_INFO"
	.align	4
        /*0000*/ 	.byte	0x02, 0x09, 0x00, 0x00, 0x02, 0x02, 0x01, 0x00, 0x02, 0x05, 0x05, 0x00, 0x03, 0x07, 0x01, 0x01
        /*0010*/ 	.byte	0x02, 0x03, 0x00, 0x00, 0x02, 0x06, 0x01, 0x00, 0x04, 0x0b, 0x08, 0x00, 0x01, 0x00, 0x00, 0x00
        /*0020*/ 	.byte	0x00, 0x00, 0x00, 0x00


//--------------------- .nv.info._Z8balancedPKfPfi --------------------------
	.section	.nv.info._Z8balancedPKfPfi,"",@"SHT_CUDA_INFO"
	.sectionflags	@""
	.align	4


	//----- nvinfo : EIATTR_CUDA_API_VERSION
	.align		4
        /*0000*/ 	.byte	0x04, 0x37
        /*0002*/ 	.short	(.L_26 - .L_25)
.L_25:
        /*0004*/ 	.word	0x00000082


	//----- nvinfo : EIATTR_KPARAM_INFO
	.align		4
.L_26:
        /*0008*/ 	.byte	0x04, 0x17
        /*000a*/ 	.short	(.L_28 - .L_27)
.L_27:
        /*000c*/ 	.word	0x00000000
        /*0010*/ 	.short	0x0002
        /*0012*/ 	.short	0x0010
        /*0014*/ 	.byte	0x00, 0xf0, 0x11, 0x00


	//----- nvinfo : EIATTR_KPARAM_INFO
	.align		4
.L_28:
        /*0018*/ 	.byte	0x04, 0x17
        /*001a*/ 	.short	(.L_30 - .L_29)
.L_29:
        /*001c*/ 	.word	0x00000000
        /*0020*/ 	.short	0x0001
        /*0022*/ 	.short	0x0008
        /*0024*/ 	.byte	0x00, 0xf5, 0x21, 0x00


	//----- nvinfo : EIATTR_KPARAM_INFO
	.align		4
.L_30:
        /*0028*/ 	.byte	0x04, 0x17
        /*002a*/ 	.short	(.L_32 - .L_31)
.L_31:
        /*002c*/ 	.word	0x00000000
        /*0030*/ 	.short	0x0000
        /*0032*/ 	.short	0x0000
        /*0034*/ 	.byte	0x00, 0xf5, 0x21, 0x00


	//----- nvinfo : EIATTR_SPARSE_MMA_MASK
	.align		4
.L_32:
        /*0038*/ 	.byte	0x03, 0x50
        /*003a*/ 	.short	0x0000


	//----- nvinfo : EIATTR_MAXREG_COUNT
	.align		4
        /*003c*/ 	.byte	0x03, 0x1b
        /*003e*/ 	.short	0x00ff


	//----- nvinfo : EIATTR_MERCURY_ISA_VERSION
	.align		4
        /*0040*/ 	.byte	0x03, 0x5f
        /*0042*/ 	.short	0x0101


	//----- nvinfo : EIATTR_VRC_CTA_INIT_COUNT
	.align		4
        /*0044*/ 	.byte	0x02, 0x4a
	.zero		1
	.zero		1


	//----- nvinfo : EIATTR_EXIT_INSTR_OFFSETS
	.align		4
        /*0048*/ 	.byte	0x04, 0x1c
        /*004a*/ 	.short	(.L_34 - .L_33)


	//   ....[0]....
.L_33:
        /*004c*/ 	.word	0x00000070


	//   ....[1]....
        /*0050*/ 	.word	0x000002d0


	//----- nvinfo : EIATTR_CBANK_PARAM_SIZE
	.align		4
.L_34:
        /*0054*/ 	.byte	0x03, 0x19
        /*0056*/ 	.short	0x0014


	//----- nvinfo : EIATTR_PARAM_CBANK
	.align		4
        /*0058*/ 	.byte	0x04, 0x0a
        /*005a*/ 	.short	(.L_36 - .L_35)
	.align		4
.L_35:
        /*005c*/ 	.word	index@(.nv.constant0._Z8balancedPKfPfi)
        /*0060*/ 	.short	0x0380
        /*0062*/ 	.short	0x0014


	//----- nvinfo : EIATTR_SW_WAR
	.align		4
.L_36:
        /*0064*/ 	.byte	0x04, 0x36
        /*0066*/ 	.short	(.L_38 - .L_37)
.L_37:
        /*0068*/ 	.word	0x00000008
.L_38:


//--------------------- .nv.info._Z13latency_boundPKfPfi --------------------------
	.section	.nv.info._Z13latency_boundPKfPfi,"",@"SHT_CUDA_INFO"
	.sectionflags	@""
	.align	4


	//----- nvinfo : EIATTR_CUDA_API_VERSION
	.align		4
        /*0000*/ 	.byte	0x04, 0x37
        /*0002*/ 	.short	(.L_40 - .L_39)
.L_39:
        /*0004*/ 	.word	0x00000082


	//----- nvinfo : EIATTR_KPARAM_INFO
	.align		4
.L_40:
        /*0008*/ 	.byte	0x04, 0x17
        /*000a*/ 	.short	(.L_42 - .L_41)
.L_41:
        /*000c*/ 	.word	0x00000000
        /*0010*/ 	.short	0x0002
        /*0012*/ 	.short	0x0010
        /*0014*/ 	.byte	0x00, 0xf0, 0x11, 0x00


	//----- nvinfo : EIATTR_KPARAM_INFO
	.align		4
.L_42:
        /*0018*/ 	.byte	0x04, 0x17
        /*001a*/ 	.short	(.L_44 - .L_43)
.L_43:
        /*001c*/ 	.word	0x00000000
        /*0020*/ 	.short	0x0001
        /*0022*/ 	.short	0x0008
        /*0024*/ 	.byte	0x00, 0xf5, 0x21, 0x00


	//----- nvinfo : EIATTR_KPARAM_INFO
	.align		4
.L_44:
        /*0028*/ 	.byte	0x04, 0x17
        /*002a*/ 	.short	(.L_46 - .L_45)
.L_45:
        /*002c*/ 	.word	0x00000000
        /*0030*/ 	.short	0x0000
        /*0032*/ 	.short	0x0000
        /*0034*/ 	.byte	0x00, 0xf5, 0x21, 0x00


	//----- nvinfo : EIATTR_SPARSE_MMA_MASK
	.align		4
.L_46:
        /*0038*/ 	.byte	0x03, 0x50
        /*003a*/ 	.short	0x0000


	//----- nvinfo : EIATTR_MAXREG_COUNT
	.align		4
        /*003c*/ 	.byte	0x03, 0x1b
        /*003e*/ 	.short	0x00ff


	//----- nvinfo : EIATTR_NUM_BARRIERS
	.align		4
        /*0040*/ 	.byte	0x02, 0x4c
        /*0042*/ 	.byte	0x01
	.zero		1


	//----- nvinfo : EIATTR_MERCURY_ISA_VERSION
	.align		4
        /*0044*/ 	.byte	0x03, 0x5f
        /*0046*/ 	.short	0x0101


	//----- nvinfo : EIATTR_VRC_CTA_INIT_COUNT
	.align		4
        /*0048*/ 	.byte	0x02, 0x4a
	.zero		1
	.zero		1


	//----- nvinfo : EIATTR_EXIT_INSTR_OFFSETS
	.align		4
        /*004c*/ 	.byte	0x04, 0x1c
        /*004e*/ 	.short	(.L_48 - .L_47)


	//   ....[0]....
.L_47:
        /*0050*/ 	.word	0x00000070


	//   ....[1]....
        /*0054*/ 	.word	0x00000170


	//----- nvinfo : EIATTR_CBANK_PARAM_SIZE
	.align		4
.L_48:
        /*0058*/ 	.byte	0x03, 0x19
        /*005a*/ 	.short	0x0014


	//----- nvinfo : EIATTR_PARAM_CBANK
	.align		4
        /*005c*/ 	.byte	0x04, 0x0a
        /*005e*/ 	.short	(.L_50 - .L_49)
	.align		4
.L_49:
        /*0060*/ 	.word	index@(.nv.constant0._Z13latency_boundPKfPfi)
        /*0064*/ 	.short	0x0380
        /*0066*/ 	.short	0x0014


	//----- nvinfo : EIATTR_SW_WAR
	.align		4
.L_50:
        /*0068*/ 	.byte	0x04, 0x36
        /*006a*/ 	.short	(.L_52 - .L_51)
.L_51:
        /*006c*/ 	.word	0x00000008
.L_52:


//--------------------- .nv.info._Z13compute_boundPKfPfi --------------------------
	.section	.nv.info._Z13compute_boundPKfPfi,"",@"SHT_CUDA_INFO"
	.sectionflags	@""
	.align	4


	//----- nvinfo : EIATTR_CUDA_API_VERSION
	.align		4
        /*0000*/ 	.byte	0x04, 0x37
        /*0002*/ 	.short	(.L_54 - .L_53)
.L_53:
        /*0004*/ 	.word	0x00000082


	//----- nvinfo : EIATTR_KPARAM_INFO
	.align		4
.L_54:
        /*0008*/ 	.byte	0x04, 0x17
        /*000a*/ 	.short	(.L_56 - .L_55)
.L_55:
        /*000c*/ 	.word	0x00000000
        /*0010*/ 	.short	0x0002
        /*0012*/ 	.short	0x0010
        /*0014*/ 	.byte	0x00, 0xf0, 0x11, 0x00


	//----- nvinfo : EIATTR_KPARAM_INFO
	.align		4
.L_56:
        /*0018*/ 	.byte	0x04, 0x17
        /*001a*/ 	.short	(.L_58 - .L_57)
.L_57:
        /*001c*/ 	.word	0x00000000
        /*0020*/ 	.short	0x0001
        /*0022*/ 	.short	0x0008
        /*0024*/ 	.byte	0x00, 0xf5, 0x21, 0x00


	//----- nvinfo : EIATTR_KPARAM_INFO
	.align		4
.L_58:
        /*0028*/ 	.byte	0x04, 0x17
        /*002a*/ 	.short	(.L_60 - .L_59)
.L_59:
        /*002c*/ 	.word	0x00000000
        /*0030*/ 	.short	0x0000
        /*0032*/ 	.short	0x0000
        /*0034*/ 	.byte	0x00, 0xf5, 0x21, 0x00


	//----- nvinfo : EIATTR_SPARSE_MMA_MASK
	.align		4
.L_60:
        /*0038*/ 	.byte	0x03, 0x50
        /*003a*/ 	.short	0x0000


	//----- nvinfo : EIATTR_MAXREG_COUNT
	.align		4
        /*003c*/ 	.byte	0x03, 0x1b
        /*003e*/ 	.short	0x00ff


	//----- nvinfo : EIATTR_MERCURY_ISA_VERSION
	.align		4
        /*0040*/ 	.byte	0x03, 0x5f
        /*0042*/ 	.short	0x0101


	//----- nvinfo : EIATTR_VRC_CTA_INIT_COUNT
	.align		4
        /*0044*/ 	.byte	0x02, 0x4a
	.zero		1
	.zero		1


	//----- nvinfo : EIATTR_EXIT_INSTR_OFFSETS
	.align		4
        /*0048*/ 	.byte	0x04, 0x1c
        /*004a*/ 	.short	(.L_62 - .L_61)


	//   ....[0]....
.L_61:
        /*004c*/ 	.word	0x00000070


	//   ....[1]....
        /*0050*/ 	.word	0x00001000


	//----- nvinfo : EIATTR_CRS_STACK_SIZE
	.align		4
.L_62:
        /*0054*/ 	.byte	0x04, 0x1e
        /*0056*/ 	.short	(.L_64 - .L_63)
.L_63:
        /*0058*/ 	.word	0x00000000


	//----- nvinfo : EIATTR_CBANK_PARAM_SIZE
	.align		4
.L_64:
        /*005c*/ 	.byte	0x03, 0x19
        /*005e*/ 	.short	0x0014


	//----- nvinfo : EIATTR_PARAM_CBANK
	.align		4
        /*0060*/ 	.byte	0x04, 0x0a
        /*0062*/ 	.short	(.L_66 - .L_65)
	.align		4
.L_65:
        /*0064*/ 	.word	index@(.nv.constant0._Z13compute_boundPKfPfi)
        /*0068*/ 	.short	0x0380
        /*006a*/ 	.short	0x0014


	//----- nvinfo : EIATTR_SW_WAR
	.align		4
.L_66:
        /*006c*/ 	.byte	0x04, 0x36
        /*006e*/ 	.short	(.L_68 - .L_67)
.L_67:
        /*0070*/ 	.word	0x00000008
.L_68:


//--------------------- .nv.info._Z12memory_boundPKfS0_S0_S0_Pfi --------------------------
	.section	.nv.info._Z12memory_boundPKfS0_S0_S0_Pfi,"",@"SHT_CUDA_INFO"
	.sectionflags	@""
	.align	4


	//----- nvinfo : EIATTR_CUDA_API_VERSION
	.align		4
        /*0000*/ 	.byte	0x04, 0x37
        /*0002*/ 	.short	(.L_70 - .L_69)
.L_69:
        /*0004*/ 	.word	0x00000082


	//----- nvinfo : EIATTR_KPARAM_INFO
	.align		4
.L_70:
        /*0008*/ 	.byte	0x04, 0x17
        /*000a*/ 	.short	(.L_72 - .L_71)
.L_71:
        /*000c*/ 	.word	0x00000000
        /*0010*/ 	.short	0x0005
        /*0012*/ 	.short	0x0028
        /*0014*/ 	.byte	0x00, 0xf0, 0x11, 0x00


	//----- nvinfo : EIATTR_KPARAM_INFO
	.align		4
.L_72:
        /*0018*/ 	.byte	0x04, 0x17
        /*001a*/ 	.short	(.L_74 - .L_73)
.L_73:
        /*001c*/ 	.word	0x00000000
        /*0020*/ 	.short	0x0004
        /*0022*/ 	.short	0x0020
        /*0024*/ 	.byte	0x00, 0xf5, 0x21, 0x00


	//----- nvinfo : EIATTR_KPARAM_INFO
	.align		4
.L_74:
        /*0028*/ 	.byte	0x04, 0x17
        /*002a*/ 	.short	(.L_76 - .L_75)
.L_75:
        /*002c*/ 	.word	0x00000000
        /*0030*/ 	.short	0x0003
        /*0032*/ 	.short	0x0018
        /*0034*/ 	.byte	0x00, 0xf5, 0x21, 0x00


	//----- nvinfo : EIATTR_KPARAM_INFO
	.align		4
.L_76:
        /*0038*/ 	.byte	0x04, 0x17
        /*003a*/ 	.short	(.L_78 - .L_77)
.L_77:
        /*003c*/ 	.word	0x00000000
        /*0040*/ 	.short	0x0002
        /*0042*/ 	.short	0x0010
        /*0044*/ 	.byte	0x00, 0xf5, 0x21, 0x00


	//----- nvinfo : EIATTR_KPARAM_INFO
	.align		4
.L_78:
        /*0048*/ 	.byte	0x04, 0x17
        /*004a*/ 	.short	(.L_80 - .L_79)
.L_79:
        /*004c*/ 	.word	0x00000000
        /*0050*/ 	.short	0x0001
        /*0052*/ 	.short	0x0008
        /*0054*/ 	.byte	0x00, 0xf5, 0x21, 0x00


	//----- nvinfo : EIATTR_KPARAM_INFO
	.align		4
.L_80:
        /*0058*/ 	.byte	0x04, 0x17
        /*005a*/ 	.short	(.L_82 - .L_81)
.L_81:
        /*005c*/ 	.word	0x00000000
        /*0060*/ 	.short	0x0000
        /*0062*/ 	.short	0x0000
        /*0064*/ 	.byte	0x00, 0xf5, 0x21, 0x00


	//----- nvinfo : EIATTR_SPARSE_MMA_MASK
	.align		4
.L_82:
        /*0068*/ 	.byte	0x03, 0x50
        /*006a*/ 	.short	0x0000


	//----- nvinfo : EIATTR_MAXREG_COUNT
	.align		4
        /*006c*/ 	.byte	0x03, 0x1b
        /*006e*/ 	.short	0x00ff


	//----- nvinfo : EIATTR_MERCURY_ISA_VERSION
	.align		4
        /*0070*/ 	.byte	0x03, 0x5f
        /*0072*/ 	.short	0x0101


	//----- nvinfo : EIATTR_VRC_CTA_INIT_COUNT
	.align		4
        /*0074*/ 	.byte	0x02, 0x4a
	.zero		1
	.zero		1


	//----- nvinfo : EIATTR_EXIT_INSTR_OFFSETS
	.align		4
        /*0078*/ 	.byte	0x04, 0x1c
        /*007a*/ 	.short	(.L_84 - .L_83)


	//   ....[0]....
.L_83:
        /*007c*/ 	.word	0x00000070


	//   ....[1]....
        /*0080*/ 	.word	0x000001b0


	//----- nvinfo : EIATTR_CBANK_PARAM_SIZE
	.align		4
.L_84:
        /*0084*/ 	.byte	0x03, 0x19
        /*0086*/ 	.short	0x002c


	//----- nvinfo : EIATTR_PARAM_CBANK
	.align		4
        /*0088*/ 	.byte	0x04, 0x0a
        /*008a*/ 	.short	(.L_86 - .L_85)
	.align		4
.L_85:
        /*008c*/ 	.word	index@(.nv.constant0._Z12memory_boundPKfS0_S0_S0_Pfi)
        /*0090*/ 	.short	0x0380
        /*0092*/ 	.short	0x002c


	//----- nvinfo : EIATTR_SW_WAR
	.align		4
.L_86:
        /*0094*/ 	.byte	0x04, 0x36
        /*0096*/ 	.short	(.L_88 - .L_87)
.L_87:
        /*0098*/ 	.word	0x00000008
.L_88:


//--------------------- .nv.callgraph             --------------------------
	.section	.nv.callgraph,"",@"SHT_CUDA_CALLGRAPH"
	.align	4
	.sectionentsize	8
	.align		4
        /*0000*/ 	.word	0x00000000
	.align		4
        /*0004*/ 	.word	0xffffffff
	.align		4
        /*0008*/ 	.word	0x00000000
	.align		4
        /*000c*/ 	.word	0xfffffffe
	.align		4
        /*0010*/ 	.word	0x00000000
	.align		4
        /*0014*/ 	.word	0xfffffffd
	.align		4
        /*0018*/ 	.word	0x00000000
	.align		4
        /*001c*/ 	.word	0xfffffffc


//--------------------- .nv.constant4             --------------------------
	.section	.nv.constant4,"a",@progbits
	.align	8
	.align		8
.nv.constant4:
        /*0000*/ 	.dword	__cudart_i2opi_f


//--------------------- .text._Z8balancedPKfPfi   --------------------------
	.section	.text._Z8balancedPKfPfi,"ax",@progbits
	.align	128
        .global         _Z8balancedPKfPfi
        .type           _Z8balancedPKfPfi,@function
        .size           _Z8balancedPKfPfi,(.L_x_15 - _Z8balancedPKfPfi)
        .other          _Z8balancedPKfPfi,@"STO_CUDA_ENTRY STV_DEFAULT"
_Z8balancedPKfPfi:
.text._Z8balancedPKfPfi:
[----:B------:R-:W-:Y:S01]  /*0000*/  LDC R1, c[0x0][0x37c] ;  /* 0x0000df00ff017b82 */ /* 0x000fe20000000800 */
[----:B------:R-:W0:Y:S07]  /*0010*/  S2R R3, SR_TID.X ;  /* 0x0000000000037919 */ /* 0x000e2e0000002100 */
[----:B------:R-:W0:Y:S01]  /*0020*/  S2UR UR4, SR_CTAID.X ;  /* 0x00000000000479c3 */ /* 0x000e220000002500 */
[----:B------:R-:W1:Y:S07]  /*0030*/  LDCU UR5, c[0x0][0x390] ;  /* 0x00007200ff0577ac */ /* 0x000e6e0008000800 */
[----:B------:R-:W0:Y:S02]  /*0040*/  LDC R0, c[0x0][0x360] ;  /* 0x0000d800ff007b82 */ /* 0x000e240000000800 */
[----:B0-----:R-:W-:-:S05]  /*0050*/  IMAD R0, R0, UR4, R3 ;  /* 0x0000000400007c24 */ /* 0x001fca000f8e0203 */
[----:B-1----:R-:W-:-:S13]  /*0060*/  ISETP.GE.AND P0, PT, R0, UR5, PT ;  /* 0x0000000500007c0c */ /* 0x002fda000bf06270 */
[----:B------:R-:W-:Y:S05]  /*0070*/  @P0 EXIT ;  /* 0x000000000000094d */ /* 0x000fea0003800000 */
[----:B------:R-:W0:Y:S01]  /*0080*/  LDC.64 R2, c[0x0][0x380] ;  /* 0x0000e000ff027b82 */ /* 0x000e220000000a00 */
[----:B------:R-:W1:Y:S01]  /*0090*/  LDCU.64 UR4, c[0x0][0x358] ;  /* 0x00006b00ff0477ac */ /* 0x000e620008000a00 */
[----:B0-----:R-:W-:-:S06]  /*00a0*/  IMAD.WIDE R2, R0, 0x4, R2 ;  /* 0x0000000400027825 */ /* 0x001fcc00078e0202 */
[----:B-1----:R-:W2:Y:S02]  /*00b0*/  LDG.E R2, desc[UR4][R2.64] ;  /* 0x0000000402027981 */ /* 0x002ea4000c1e1900 */
[----:B--2---:R-:W-:-:S04]  /*00c0*/  FMUL R5, R2, 0.10000000149011611938 ;  /* 0x3dcccccd02057820 */ /* 0x004fc80000400000 */
[----:B------:R-:W-:-:S04]  /*00d0*/  FFMA R5, R2, R2, R5 ;  /* 0x0000000202057223 */ /* 0x000fc80000000005 */
[----:B------:R-:W-:-:S04]  /*00e0*/  FADD R5, R5, 0.0099999997764825820923 ;  /* 0x3c23d70a05057421 */ /* 0x000fc80000000000 */
[----:B------:R-:W-:-:S04]  /*00f0*/  FMUL R4, R5, 0.10000000149011611938 ;  /* 0x3dcccccd05047820 */ /* 0x000fc80000400000 */
        /* <DEDUP_REMOVED lines=18> */
[----:B------:R-:W-:Y:S02]  /*0220*/  FFMA R4, R3, R3, R2 ;  /* 0x0000000303047223 */ /* 0x000fe40000000002 */
[----:B------:R-:W0:Y:S02]  /*0230*/  LDC.64 R2, c[0x0][0x388] ;  /* 0x0000e200ff027b82 */ /* 0x000e240000000a00 */
[----:B------:R-:W-:-:S04]  /*0240*/  FADD R4, R4, 0.0099999997764825820923 ;  /* 0x3c23d70a04047421 */ /* 0x000fc80000000000 */
[----:B------:R-:W-:-:S04]  /*0250*/  FMUL R5, R4, 0.10000000149011611938 ;  /* 0x3dcccccd04057820 */ /* 0x000fc80000400000 */
[----:B------:R-:W-:-:S04]  /*0260*/  FFMA R5, R4, R4, R5 ;  /* 0x0000000404057223 */ /* 0x000fc80000000005 */
[----:B------:R-:W-:-:S04]  /*0270*/  FADD R5, R5, 0.0099999997764825820923 ;  /* 0x3c23d70a05057421 */ /* 0x000fc80000000000 */
[----:B------:R-:W-:-:S04]  /*0280*/  FMUL R4, R5, 0.10000000149011611938 ;  /* 0x3dcccccd05047820 */ /* 0x000fc80000400000 */
[----:B------:R-:W-:Y:S01]  /*0290*/  FFMA R4, R5, R5, R4 ;  /* 0x0000000505047223 */ /* 0x000fe20000000004 */
[----:B0-----:R-:W-:-:S04]  /*02a0*/  IMAD.WIDE R2, R0, 0x4, R2 ;  /* 0x0000000400027825 */ /* 0x001fc800078e0202 */
[----:B------:R-:W-:-:S05]  /*02b0*/  FADD R5, R4, 0.0099999997764825820923 ;  /* 0x3c23d70a04057421 */ /* 0x000fca0000000000 */
[----:B------:R-:W-:Y:S01]  /*02c0*/  STG.E desc[UR4][R2.64], R5 ;  /* 0x0000000502007986 */ /* 0x000fe2000c101904 */
[----:B------:R-:W-:Y:S05]  /*02d0*/  EXIT ;  /* 0x000000000000794d */ /* 0x000fea0003800000 */
.L_x_0:
[----:B------:R-:W-:-:S00]  /*02e0*/  BRA `(.L_x_0) ;  /* 0xfffffffc00fc7947 */ /* 0x000fc0000383ffff */
[----:B------:R-:W-:-:S00]  /*02f0*/  NOP ;  /* 0x0000000000007918 */ /* 0x000fc00000000000 */
        /* <DEDUP_REMOVED lines=8> */
.L_x_15:


//--------------------- .text._Z13latency_boundPKfPfi --------------------------
	.section	.text._Z13latency_boundPKfPfi,"ax",@progbits
	.align	128
        .global         _Z13latency_boundPKfPfi
        .type           _Z13latency_boundPKfPfi,@function
        .size           _Z13latency_boundPKfPfi,(.L_x_16 - _Z13latency_boundPKfPfi)
        .other          _Z13latency_boundPKfPfi,@"STO_CUDA_ENTRY STV_DEFAULT"
_Z13latency_boundPKfPfi:
.text._Z13latency_boundPKfPfi:
        /* <DEDUP_REMOVED lines=9> */
[----:B------:R-:W1:Y:S07]  /*0090*/  LDCU.64 UR6, c[0x0][0x358] ;  /* 0x00006b00ff0677ac */ /* 0x000e6e0008000a00 */
[----:B------:R-:W2:Y:S01]  /*00a0*/  S2UR UR5, SR_CgaCtaId ;  /* 0x00000000000579c3 */ /* 0x000ea20000008800 */
[----:B------:R-:W-:-:S07]  /*00b0*/  UMOV UR4, 0x400 ;  /* 0x0000040000047882 */ /* 0x000fce0000000000 */
[----:B------:R-:W3:Y:S01]  /*00c0*/  LDC.64 R4, c[0x0][0x388] ;  /* 0x0000e200ff047b82 */ /* 0x000ee20000000a00 */
[----:B0-----:R-:W-:-:S06]  /*00d0*/  IMAD.WIDE R2, R7, 0x4, R2 ;  /* 0x0000000407027825 */ /* 0x001fcc00078e0202 */
[----:B-1----:R-:W4:Y:S01]  /*00e0*/  LDG.E R2, desc[UR6][R2.64] ;  /* 0x0000000602027981 */ /* 0x002f22000c1e1900 */
[----:B--2---:R-:W-:-:S06]  /*00f0*/  ULEA UR4, UR5, UR4, 0x18 ;  /* 0x0000000405047291 */ /* 0x004fcc000f8ec0ff */
[----:B------:R-:W-:Y:S01]  /*0100*/  LEA R9, R0, UR4, 0x2 ;  /* 0x0000000400097c11 */ /* 0x000fe2000f8e10ff */
[----:B---3--:R-:W-:-:S04]  /*0110*/  IMAD.WIDE R4, R7, 0x4, R4 ;  /* 0x0000000407047825 */ /* 0x008fc800078e0204 */
[----:B----4-:R-:W-:Y:S01]  /*0120*/  STS [R9], R2 ;  /* 0x0000000209007388 */ /* 0x010fe20000000800 */
[----:B------:R-:W-:Y:S06]  /*0130*/  BAR.SYNC.DEFER_BLOCKING 0x0 ;  /* 0x0000000000007b1d */ /* 0x000fec0000010000 */
[----:B------:R-:W0:Y:S02]  /*0140*/  LDS R0, [R9] ;  /* 0x0000000009007984 */ /* 0x000e240000000800 */
[----:B0-----:R-:W-:-:S05]  /*0150*/  FADD R7, R0, R0 ;  /* 0x0000000000077221 */ /* 0x001fca0000000000 */
[----:B------:R-:W-:Y:S01]  /*0160*/  STG.E desc[UR6][R4.64], R7 ;  /* 0x0000000704007986 */ /* 0x000fe2000c101906 */
[----:B------:R-:W-:Y:S05]  /*0170*/  EXIT ;  /* 0x000000000000794d */ /* 0x000fea0003800000 */
.L_x_1:
        /* <DEDUP_REMOVED lines=16> */
.L_x_16:


//--------------------- .text._Z13compute_boundPKfPfi --------------------------
	.section	.text._Z13compute_boundPKfPfi,"ax",@progbits
	.align	128
        .global         _Z13compute_boundPKfPfi
        .type           _Z13compute_boundPKfPfi,@function
        .size           _Z13compute_boundPKfPfi,(.L_x_17 - _Z13compute_boundPKfPfi)
        .other          _Z13compute_boundPKfPfi,@"STO_CUDA_ENTRY STV_DEFAULT"
_Z13compute_boundPKfPfi:
.text._Z13compute_boundPKfPfi:
        /* <DEDUP_REMOVED lines=10> */
[----:B0-----:R-:W-:-:S05]  /*00a0*/  IMAD.WIDE R2, R6, 0x4, R2 ;  /* 0x0000000406027825 */ /* 0x001fca00078e0202 */
[----:B-1----:R0:W5:Y:S01]  /*00b0*/  LDG.E R5, desc[UR8][R2.64] ;  /* 0x0000000802057981 */ /* 0x002162000c1e1900 */
[----:B------:R-:W-:-:S05]  /*00c0*/  UMOV UR4, URZ ;  /* 0x000000ff00047c82 */ /* 0x000fca0008000000 */
.L_x_12:
[C---:B-----5:R-:W-:Y:S01]  /*00d0*/  FMUL R0, R5.reuse, 0.63661974668502807617 ;  /* 0x3f22f98305007820 */ /* 0x060fe20000400000 */
[----:B------:R-:W-:Y:S01]  /*00e0*/  FSETP.GE.AND P0, PT, |R5|, 105615, PT ;  /* 0x47ce47800500780b */ /* 0x000fe20003f06200 */
[----:B------:R-:W-:Y:S04]  /*00f0*/  BSSY.RECONVERGENT B0, `(.L_x_2) ;  /* 0x0000069000007945 */ /* 0x000fe80003800200 */
[----:B------:R-:W0:Y:S02]  /*0100*/  F2I.NTZ R0, R0 ;  /* 0x0000000000007305 */ /* 0x000e240000203100 */
[----:B0-----:R-:W-:-:S05]  /*0110*/  I2FP.F32.S32 R2, R0 ;  /* 0x0000000000027245 */ /* 0x001fca0000201400 */
[----:B------:R-:W-:-:S04]  /*0120*/  FFMA R3, R2, -1.5707962512969970703, R5 ;  /* 0xbfc90fda02037823 */ /* 0x000fc80000000005 */
[----:B------:R-:W-:-:S04]  /*0130*/  FFMA R3, R2, -7.5497894158615963534e-08, R3 ;  /* 0xb3a2216802037823 */ /* 0x000fc80000000003 */
[----:B------:R-:W-:Y:S01]  /*0140*/  FFMA R2, R2, -5.3903029534742383927e-15, R3 ;  /* 0xa7c234c502027823 */ /* 0x000fe20000000003 */
[----:B------:R-:W-:-:S03]  /*0150*/  IMAD.MOV.U32 R3, RZ, RZ, R0 ;  /* 0x000000ffff037224 */ /* 0x000fc600078e0000 */
[----:B------:R-:W-:Y:S01]  /*0160*/  IMAD.MOV.U32 R10, RZ, RZ, R2 ;  /* 0x000000ffff0a7224 */ /* 0x000fe200078e0002 */
[----:B------:R-:W-:Y:S06]  /*0170*/  @!P0 BRA `(.L_x_3) ;  /* 0x0000000400808947 */ /* 0x000fec0003800000 */
[----:B------:R-:W-:-:S13]  /*0180*/  FSETP.NEU.AND P0, PT, |R5|, +INF , PT ;  /* 0x7f8000000500780b */ /* 0x000fda0003f0d200 */
[----:B------:R-:W-:Y:S01]  /*0190*/  @!P0 FMUL R10, RZ, R5 ;  /* 0x00000005ff0a8220 */ /* 0x000fe20000400000 */
[----:B------:R-:W-:Y:S01]  /*01a0*/  @!P0 IMAD.MOV.U32 R0, RZ, RZ, RZ ;  /* 0x000000ffff008224 */ /* 0x000fe200078e00ff */
[----:B------:R-:W-:Y:S06]  /*01b0*/  @!P0 BRA `(.L_x_3) ;  /* 0x0000000400708947 */ /* 0x000fec0003800000 */
[----:B------:R-:W-:Y:S01]  /*01c0*/  IMAD.SHL.U32 R7, R5, 0x100, RZ ;  /* 0x0000010005077824 */ /* 0x000fe200078e00ff */
[----:B------:R-:W0:Y:S01]  /*01d0*/  LDCU.64 UR10, c[0x4][URZ] ;  /* 0x01000000ff0a77ac */ /* 0x000e220008000a00 */
[----:B------:R-:W-:Y:S02]  /*01e0*/  IMAD.MOV.U32 R0, RZ, RZ, RZ ;  /* 0x000000ffff007224 */ /* 0x000fe400078e00ff */
[----:B------:R-:W-:Y:S01]  /*01f0*/  IMAD.MOV.U32 R12, RZ, RZ, RZ ;  /* 0x000000ffff0c7224 */ /* 0x000fe200078e00ff */
[----:B------:R-:W-:Y:S01]  /*0200*/  LOP3.LUT R13, R7, 0x80000000, RZ, 0xfc, !PT ;  /* 0x80000000070d7812 */ /* 0x000fe200078efcff */
[----:B------:R-:W-:Y:S01]  /*0210*/  UMOV UR6, URZ ;  /* 0x000000ff00067c82 */ /* 0x000fe20008000000 */
[----:B------:R-:W-:-:S05]  /*0220*/  UMOV UR5, URZ ;  /* 0x000000ff00057c82 */ /* 0x000fca0008000000 */
.L_x_4:
[----:B0-----:R-:W-:Y:S01]  /*0230*/  IMAD.U32 R10, RZ, RZ, UR10 ;  /* 0x0000000aff0a7e24 */ /* 0x001fe2000f8e00ff */
[----:B------:R-:W-:-:S05]  /*0240*/  MOV R11, UR11 ;  /* 0x0000000b000b7c02 */ /* 0x000fca0008000f00 */
[----:B------:R-:W2:Y:S01]  /*0250*/  LDG.E.CONSTANT R8, desc[UR8][R10.64] ;  /* 0x000000080a087981 */ /* 0x000ea2000c1e9900 */
[----:B------:R-:W-:Y:S01]  /*0260*/  UIADD3 UR5, UPT, UPT, UR5, 0x1, URZ ;  /* 0x0000000105057890 */ /* 0x000fe2000fffe0ff */
[C---:B------:R-:W-:Y:S01]  /*0270*/  ISETP.EQ.AND P0, PT, R12.reuse, RZ, PT ;  /* 0x000000ff0c00720c */ /* 0x040fe20003f02270 */
[----:B------:R-:W-:Y:S01]  /*0280*/  UIADD3 UR10, UP1, UPT, UR10, 0x4, URZ ;  /* 0x000000040a0a7890 */ /* 0x000fe2000ff3e0ff */
[C---:B------:R-:W-:Y:S01]  /*0290*/  ISETP.EQ.AND P1, PT, R12.reuse, 0x4, PT ;  /* 0x000000040c00780c */ /* 0x040fe20003f22270 */
[----:B------:R-:W-:Y:S01]  /*02a0*/  UISETP.NE.AND UP0, UPT, UR5, 0x6, UPT ;  /* 0x000000060500788c */ /* 0x000fe2000bf05270 */
[C---:B------:R-:W-:Y:S01]  /*02b0*/  ISETP.EQ.AND P2, PT, R12.reuse, 0x8, PT ;  /* 0x000000080c00780c */ /* 0x040fe20003f42270 */
[----:B------:R-:W-:Y:S01]  /*02c0*/  UIADD3.X UR11, UPT, UPT, URZ, UR11, URZ, UP1, !UPT ;  /* 0x0000000bff0b7290 */ /* 0x000fe20008ffe4ff */
[C---:B------:R-:W-:Y:S02]  /*02d0*/  ISETP.EQ.AND P3, PT, R12.reuse, 0xc, PT ;  /* 0x0000000c0c00780c */ /* 0x040fe40003f62270 */
[----:B------:R-:W-:-:S02]  /*02e0*/  ISETP.EQ.AND P4, PT, R12, 0x10, PT ;  /* 0x000000100c00780c */ /* 0x000fc40003f82270 */
[C---:B------:R-:W-:Y:S02]  /*02f0*/  ISETP.EQ.AND P5, PT, R12.reuse, 0x14, PT ;  /* 0x000000140c00780c */ /* 0x040fe40003fa2270 */
[----:B------:R-:W-:Y:S01]  /*0300*/  IADD3 R12, PT, PT, R12, 0x4, RZ ;  /* 0x000000040c0c7810 */ /* 0x000fe20007ffe0ff */
[----:B--2---:R-:W-:-:S03]  /*0310*/  IMAD.WIDE.U32 R8, R8, R13, RZ ;  /* 0x0000000d08087225 */ /* 0x004fc600078e00ff */
[----:B------:R-:W-:-:S04]  /*0320*/  IADD3 R7, P6, PT, R8, R0, RZ ;  /* 0x0000000008077210 */ /* 0x000fc80007fde0ff */
[----:B------:R-:W-:Y:S01]  /*0330*/  IADD3.X R0, PT, PT, R9, UR6, RZ, P6, !PT ;  /* 0x0000000609007c10 */ /* 0x000fe2000b7fe4ff */
[--C-:B------:R-:W-:Y:S02]  /*0340*/  @P0 IMAD.MOV.U32 R4, RZ, RZ, R7.reuse ;  /* 0x000000ffff040224 */ /* 0x100fe400078e0007 */
[--C-:B------:R-:W-:Y:S02]  /*0350*/  @P1 IMAD.MOV.U32 R19, RZ, RZ, R7.reuse ;  /* 0x000000ffff131224 */ /* 0x100fe400078e0007 */
[--C-:B------:R-:W-:Y:S02]  /*0360*/  @P2 IMAD.MOV.U32 R18, RZ, RZ, R7.reuse ;  /* 0x000000ffff122224 */ /* 0x100fe400078e0007 */
[--C-:B------:R-:W-:Y:S02]  /*0370*/  @P3 IMAD.MOV.U32 R17, RZ, RZ, R7.reuse ;  /* 0x000000ffff113224 */ /* 0x100fe400078e0007 */
[--C-:B------:R-:W-:Y:S02]  /*0380*/  @P4 IMAD.MOV.U32 R16, RZ, RZ, R7.reuse ;  /* 0x000000ffff104224 */ /* 0x100fe400078e0007 */
[----:B------:R-:W-:Y:S01]  /*0390*/  @P5 IMAD.MOV.U32 R15, RZ, RZ, R7 ;  /* 0x000000ffff0f5224 */ /* 0x000fe200078e0007 */
[----:B------:R-:W-:Y:S06]  /*03a0*/  BRA.U UP0, `(.L_x_4) ;  /* 0xfffffffd00a07547 */ /* 0x000fec000b83ffff */
[----:B------:R-:W-:Y:S01]  /*03b0*/  SHF.R.U32.HI R7, RZ, 0x17, R5 ;  /* 0x00000017ff077819 */ /* 0x000fe20000011605 */
[----:B------:R-:W-:Y:S03]  /*03c0*/  BSSY.RECONVERGENT B1, `(.L_x_5) ;  /* 0x0000029000017945 */ /* 0x000fe60003800200 */
[C---:B------:R-:W-:Y:S02]  /*03d0*/  LOP3.LUT R8, R7.reuse, 0xe0, RZ, 0xc0, !PT ;  /* 0x000000e007087812 */ /* 0x040fe400078ec0ff */
[----:B------:R-:W-:-:S03]  /*03e0*/  LOP3.LUT P6, RZ, R7, 0x1f, RZ, 0xc0, !PT ;  /* 0x0000001f07ff7812 */ /* 0x000fc600078cc0ff */
[----:B------:R-:W-:-:S05]  /*03f0*/  VIADD R8, R8, 0xffffff80 ;  /* 0xffffff8008087836 */ /* 0x000fca0000000000 */
[----:B------:R-:W-:-:S05]  /*0400*/  SHF.R.U32.HI R8, RZ, 0x5, R8 ;  /* 0x00000005ff087819 */ /* 0x000fca0000011608 */
[----:B------:R-:W-:-:S05]  /*0410*/  IMAD.U32 R10, R8, -0x4, RZ ;  /* 0xfffffffc080a7824 */ /* 0x000fca00078e00ff */
[C---:B------:R-:W-:Y:S02]  /*0420*/  ISETP.EQ.AND P3, PT, R10.reuse, -0x18, PT ;  /* 0xffffffe80a00780c */ /* 0x040fe40003f62270 */
[C---:B------:R-:W-:Y:S02]  /*0430*/  ISETP.EQ.AND P4, PT, R10.reuse, -0x14, PT ;  /* 0xffffffec0a00780c */ /* 0x040fe40003f82270 */
[C---:B------:R-:W-:Y:S02]  /*0440*/  ISETP.EQ.AND P2, PT, R10.reuse, -0x10, PT ;  /* 0xfffffff00a00780c */ /* 0x040fe40003f42270 */
[C---:B------:R-:W-:Y:S02]  /*0450*/  ISETP.EQ.AND P1, PT, R10.reuse, -0xc, PT ;  /* 0xfffffff40a00780c */ /* 0x040fe40003f22270 */
[C---:B------:R-:W-:Y:S02]  /*0460*/  ISETP.EQ.AND P0, PT, R10.reuse, -0x8, PT ;  /* 0xfffffff80a00780c */ /* 0x040fe40003f02270 */
[----:B------:R-:W-:-:S03]  /*0470*/  ISETP.EQ.AND P5, PT, R10, RZ, PT ;  /* 0x000000ff0a00720c */ /* 0x000fc60003fa2270 */
[--C-:B------:R-:W-:Y:S01]  /*0480*/  @P3 IMAD.MOV.U32 R8, RZ, RZ, R4.reuse ;  /* 0x000000ffff083224 */ /* 0x100fe200078e0004 */
[C---:B------:R-:W-:Y:S01]  /*0490*/  ISETP.EQ.AND P3, PT, R10.reuse, -0x4, PT ;  /* 0xfffffffc0a00780c */ /* 0x040fe20003f62270 */
[----:B------:R-:W-:Y:S02]  /*04a0*/  @P4 IMAD.MOV.U32 R9, RZ, RZ, R4 ;  /* 0x000000ffff094224 */ /* 0x000fe400078e0004 */
[--C-:B------:R-:W-:Y:S01]  /*04b0*/  @P4 IMAD.MOV.U32 R8, RZ, RZ, R19.reuse ;  /* 0x000000ffff084224 */ /* 0x100fe200078e0013 */
[----:B------:R-:W-:Y:S01]  /*04c0*/  ISETP.EQ.AND P4, PT, R10, 0x4, PT ;  /* 0x000000040a00780c */ /* 0x000fe20003f82270 */
[----:B------:R-:W-:Y:S01]  /*04d0*/  @P2 IMAD.MOV.U32 R9, RZ, RZ, R19 ;  /* 0x000000ffff092224 */ /* 0x000fe200078e0013 */
[----:B------:R-:W-:Y:S01]  /*04e0*/  @P2 MOV R8, R18 ;  /* 0x0000001200082202 */ /* 0x000fe20000000f00 */
[----:B------:R-:W-:Y:S02]  /*04f0*/  @P1 IMAD.MOV.U32 R8, RZ, RZ, R17 ;  /* 0x000000ffff081224 */ /* 0x000fe400078e0011 */
[----:B------:R-:W-:-:S02]  /*0500*/  @P0 IMAD.MOV.U32 R8, RZ, RZ, R16 ;  /* 0x000000ffff080224 */ /* 0x000fc400078e0010 */
[----:B------:R-:W-:Y:S02]  /*0510*/  @P1 IMAD.MOV.U32 R9, RZ, RZ, R18 ;  /* 0x000000ffff091224 */ /* 0x000fe400078e0012 */
[----:B------:R-:W-:Y:S02]  /*0520*/  @P3 IMAD.MOV.U32 R8, RZ, RZ, R15 ;  /* 0x000000ffff083224 */ /* 0x000fe400078e000f */
[----:B------:R-:W-:Y:S02]  /*0530*/  @P5 IMAD.MOV.U32 R8, RZ, RZ, R0 ;  /* 0x000000ffff085224 */ /* 0x000fe400078e0000 */
[----:B------:R-:W-:Y:S02]  /*0540*/  @P0 IMAD.MOV.U32 R9, RZ, RZ, R17 ;  /* 0x000000ffff090224 */ /* 0x000fe400078e0011 */
[----:B------:R-:W-:Y:S01]  /*0550*/  @P3 IMAD.MOV.U32 R9, RZ, RZ, R16 ;  /* 0x000000ffff093224 */ /* 0x000fe200078e0010 */
[----:B------:R-:W-:Y:S01]  /*0560*/  @P5 MOV R9, R15 ;  /* 0x0000000f00095202 */ /* 0x000fe20000000f00 */
[----:B------:R-:W-:-:S02]  /*0570*/  @P4 IMAD.MOV.U32 R9, RZ, RZ, R0 ;  /* 0x000000ffff094224 */ /* 0x000fc400078e0000 */
[----:B------:R-:W-:Y:S01]  /*0580*/  IMAD.MOV.U32 R12, RZ, RZ, R8 ;  /* 0x000000ffff0c7224 */ /* 0x000fe200078e0008 */
[----:B------:R-:W-:Y:S06]  /*0590*/  @!P6 BRA `(.L_x_6) ;  /* 0x00000000002ce947 */ /* 0x000fec0003800000 */
[----:B------:R-:W-:Y:S01]  /*05a0*/  @P2 IMAD.MOV.U32 R8, RZ, RZ, R4 ;  /* 0x000000ffff082224 */ /* 0x000fe200078e0004 */
[----:B------:R-:W-:Y:S01]  /*05b0*/  LOP3.LUT R7, R7, 0x1f, RZ, 0xc0, !PT ;  /* 0x0000001f07077812 */ /* 0x000fe200078ec0ff */
[----:B------:R-:W-:Y:S02]  /*05c0*/  @P1 IMAD.MOV.U32 R8, RZ, RZ, R19 ;  /* 0x000000ffff081224 */ /* 0x000fe400078e0013 */
[----:B------:R-:W-:Y:S01]  /*05d0*/  @P0 IMAD.MOV.U32 R8, RZ, RZ, R18 ;  /* 0x000000ffff080224 */ /* 0x000fe200078e0012 */
[----:B------:R-:W-:Y:S02]  /*05e0*/  ISETP.EQ.AND P0, PT, R10, 0x8, PT ;  /* 0x000000080a00780c */ /* 0x000fe40003f02270 */
[----:B------:R-:W-:Y:S01]  /*05f0*/  @P3 MOV R8, R17 ;  /* 0x0000001100083202 */ /* 0x000fe20000000f00 */
[----:B------:R-:W-:Y:S01]  /*0600*/  @P5 IMAD.MOV.U32 R8, RZ, RZ, R16 ;  /* 0x000000ffff085224 */ /* 0x000fe200078e0010 */
[----:B------:R-:W-:Y:S01]  /*0610*/  SHF.L.W.U32.HI R12, R9, R7, R12 ;  /* 0x00000007090c7219 */ /* 0x000fe20000010e0c */
[----:B------:R-:W-:-:S08]  /*0620*/  @P4 IMAD.MOV.U32 R8, RZ, RZ, R15 ;  /* 0x000000ffff084224 */ /* 0x000fd000078e000f */
[----:B------:R-:W-:-:S05]  /*0630*/  @P0 IMAD.MOV.U32 R8, RZ, RZ, R0 ;  /* 0x000000ffff080224 */ /* 0x000fca00078e0000 */
[----:B------:R-:W-:-:S07]  /*0640*/  SHF.L.W.U32.HI R9, R8, R7, R9 ;  /* 0x0000000708097219 */ /* 0x000fce0000010e09 */
.L_x_6:
[----:B------:R-:W-:Y:S05]  /*0650*/  BSYNC.RECONVERGENT B1 ;  /* 0x0000000000017941 */ /* 0x000fea0003800200 */
.L_x_5:
[C---:B------:R-:W-:Y:S01]  /*0660*/  SHF.L.W.U32.HI R7, R9.reuse, 0x2, R12 ;  /* 0x0000000209077819 */ /* 0x040fe20000010e0c */
[----:B------:R-:W-:Y:S01]  /*0670*/  IMAD.SHL.U32 R9, R9, 0x4, RZ ;  /* 0x0000000409097824 */ /* 0x000fe200078e00ff */
[----:B------:R-:W-:Y:S01]  /*0680*/  UMOV UR6, 0x54442d19 ;  /* 0x54442d1900067882 */ /* 0x000fe20000000000 */
[----:B------:R-:W-:Y:S01]  /*0690*/  UMOV UR7, 0x3bf921fb ;  /* 0x3bf921fb00077882 */ /* 0x000fe20000000000 */
[----:B------:R-:W-:Y:S02]  /*06a0*/  SHF.R.S32.HI R0, RZ, 0x1f, R7 ;  /* 0x0000001fff007819 */ /* 0x000fe40000011407 */
[----:B------:R-:W-:Y:S02]  /*06b0*/  ISETP.GE.AND P0, PT, R5, RZ, PT ;  /* 0x000000ff0500720c */ /* 0x000fe40003f06270 */
[C---:B------:R-:W-:Y:S02]  /*06c0*/  LOP3.LUT R10, R0.reuse, R9, RZ, 0x3c, !PT ;  /* 0x00000009000a7212 */ /* 0x040fe400078e3cff */
[----:B------:R-:W-:-:S02]  /*06d0*/  LOP3.LUT R11, R0, R7, RZ, 0x3c, !PT ;  /* 0x00000007000b7212 */ /* 0x000fc400078e3cff */
[----:B------:R-:W-:Y:S02]  /*06e0*/  SHF.R.U32.HI R0, RZ, 0x1e, R12 ;  /* 0x0000001eff007819 */ /* 0x000fe4000001160c */
[----:B------:R-:W0:Y:S01]  /*06f0*/  I2F.F64.S64 R8, R10 ;  /* 0x0000000a00087312 */ /* 0x000e220000301c00 */
[C---:B------:R-:W-:Y:S02]  /*0700*/  LOP3.LUT R12, R7.reuse, R5, RZ, 0x3c, !PT ;  /* 0x00000005070c7212 */ /* 0x040fe400078e3cff */
[----:B------:R-:W-:Y:S02]  /*0710*/  LEA.HI R0, R7, R0, RZ, 0x1 ;  /* 0x0000000007007211 */ /* 0x000fe400078f08ff */
[----:B------:R-:W-:-:S03]  /*0720*/  ISETP.GE.AND P1, PT, R12, RZ, PT ;  /* 0x000000ff0c00720c */ /* 0x000fc60003f26270 */
[----:B------:R-:W-:-:S04]  /*0730*/  IMAD.MOV R7, RZ, RZ, -R0 ;  /* 0x000000ffff077224 */ /* 0x000fc800078e0a00 */
[----:B------:R-:W-:Y:S01]  /*0740*/  @!P0 IMAD.MOV.U32 R0, RZ, RZ, R7 ;  /* 0x000000ffff008224 */ /* 0x000fe200078e0007 */
[----:B0-----:R-:W-:-:S10]  /*0750*/  DMUL R8, R8, UR6 ;  /* 0x0000000608087c28 */ /* 0x001fd40008000000 */
[----:B------:R-:W0:Y:S02]  /*0760*/  F2F.F32.F64 R8, R8 ;  /* 0x0000000800087310 */ /* 0x000e240000301000 */
[----:B0-----:R-:W-:-:S07]  /*0770*/  FSEL R10, -R8, R8, !P1 ;  /* 0x00000008080a7208 */ /* 0x001fce0004800100 */
.L_x_3:
[----:B------:R-:W-:Y:S05]  /*0780*/  BSYNC.RECONVERGENT B0 ;  /* 0x0000000000007941 */ /* 0x000fea0003800200 */
.L_x_2:
[----:B------:R-:W-:Y:S01]  /*0790*/  MOV R12, 0x37cbac00 ;  /* 0x37cbac00000c7802 */ /* 0x000fe20000000f00 */
[----:B------:R-:W-:Y:S01]  /*07a0*/  FMUL R9, R10, R10 ;  /* 0x0000000a0a097220 */ /* 0x000fe20000400000 */
[C---:B------:R-:W-:Y:S01]  /*07b0*/  LOP3.LUT R7, R0.reuse, 0x1, RZ, 0xc0, !PT ;  /* 0x0000000100077812 */ /* 0x040fe200078ec0ff */
[----:B------:R-:W-:Y:S01]  /*07c0*/  IMAD.MOV.U32 R13, RZ, RZ, 0x3d2aaabb ;  /* 0x3d2aaabbff0d7424 */ /* 0x000fe200078e00ff */
[----:B------:R-:W-:Y:S01]  /*07d0*/  LOP3.LUT P1, RZ, R0, 0x2, RZ, 0xc0, !PT ;  /* 0x0000000200ff7812 */ /* 0x000fe2000782c0ff */
[----:B------:R-:W-:Y:S01]  /*07e0*/  FFMA R8, R9, R12, -0.0013887860113754868507 ;  /* 0xbab607ed09087423 */ /* 0x000fe2000000000c */
[----:B------:R-:W-:Y:S01]  /*07f0*/  ISETP.NE.U32.AND P0, PT, R7, 0x1, PT ;  /* 0x000000010700780c */ /* 0x000fe20003f05070 */
[----:B------:R-:W-:Y:S01]  /*0800*/  IMAD.MOV.U32 R7, RZ, RZ, 0x3effffff ;  /* 0x3effffffff077424 */ /* 0x000fe200078e00ff */
[----:B------:R-:W-:Y:S02]  /*0810*/  BSSY.RECONVERGENT B0, `(.L_x_7) ;  /* 0x0000067000007945 */ /* 0x000fe40003800200 */
[----:B------:R-:W-:-:S02]  /*0820*/  FSEL R8, R8, -0.00019574658654164522886, !P0 ;  /* 0xb94d415308087808 */ /* 0x000fc40004000000 */
[----:B------:R-:W-:Y:S02]  /*0830*/  FSEL R14, R13, 0.0083327032625675201416, !P0 ;  /* 0x3c0885e40d0e7808 */ /* 0x000fe40004000000 */
[----:B------:R-:W-:Y:S02]  /*0840*/  FSEL R0, R10, 1, P0 ;  /* 0x3f8000000a007808 */ /* 0x000fe40000000000 */
[----:B------:R-:W-:Y:S01]  /*0850*/  FSEL R21, -R7, -0.16666662693023681641, !P0 ;  /* 0xbe2aaaa807157808 */ /* 0x000fe20004000100 */
[----:B------:R-:W-:Y:S01]  /*0860*/  FFMA R8, R9, R8, R14 ;  /* 0x0000000809087223 */ /* 0x000fe2000000000e */
[----:B------:R-:W-:Y:S01]  /*0870*/  FSETP.GE.AND P0, PT, |R5|, 105615, PT ;  /* 0x47ce47800500780b */ /* 0x000fe20003f06200 */
[C---:B------:R-:W-:Y:S02]  /*0880*/  FFMA R11, R9.reuse, R0, RZ ;  /* 0x00000000090b7223 */ /* 0x040fe400000000ff */
[----:B------:R-:W-:-:S04]  /*0890*/  FFMA R8, R9, R8, R21 ;  /* 0x0000000809087223 */ /* 0x000fc80000000015 */
[----:B------:R-:W-:-:S04]  /*08a0*/  FFMA R14, R11, R8, R0 ;  /* 0x000000080b0e7223 */ /* 0x000fc80000000000 */
[----:B------:R-:W-:Y:S02]  /*08b0*/  @P1 FADD R14, RZ, -R14 ;  /* 0x8000000eff0e1221 */ /* 0x000fe40000000000 */
[----:B------:R-:W-:Y:S05]  /*08c0*/  @!P0 BRA `(.L_x_8) ;  /* 0x00000004006c8947 */ /* 0x000fea0003800000 */
[----:B------:R-:W-:-:S13]  /*08d0*/  FSETP.NEU.AND P0, PT, |R5|, +INF , PT ;  /* 0x7f8000000500780b */ /* 0x000fda0003f0d200 */
[----:B------:R-:W-:Y:S01]  /*08e0*/  @!P0 FMUL R2, RZ, R5 ;  /* 0x00000005ff028220 */ /* 0x000fe20000400000 */
[----:B------:R-:W-:Y:S01]  /*08f0*/  @!P0 IMAD.MOV.U32 R3, RZ, RZ, RZ ;  /* 0x000000ffff038224 */ /* 0x000fe200078e00ff */
[----:B------:R-:W-:Y:S06]  /*0900*/  @!P0 BRA `(.L_x_8) ;  /* 0x00000004005c8947 */ /* 0x000fec0003800000 */
[----:B------:R-:W0:Y:S01]  /*0910*/  LDC.64 R2, c[0x4][RZ] ;  /* 0x01000000ff027b82 */ /* 0x000e220000000a00 */
[----:B------:R-:W-:Y:S01]  /*0920*/  IMAD.SHL.U32 R0, R5, 0x100, RZ ;  /* 0x0000010005007824 */ /* 0x000fe200078e00ff */
[----:B------:R-:W-:Y:S01]  /*0930*/  UMOV UR5, URZ ;  /* 0x000000ff00057c82 */ /* 0x000fe20008000000 */
[----:B------:R-:W-:Y:S02]  /*0940*/  IMAD.MOV.U32 R21, RZ, RZ, RZ ;  /* 0x000000ffff157224 */ /* 0x000fe400078e00ff */
[----:B------:R-:W-:Y:S01]  /*0950*/  IMAD.MOV.U32 R23, RZ, RZ, RZ ;  /* 0x000000ffff177224 */ /* 0x000fe200078e00ff */
[----:B------:R-:W-:-:S07]  /*0960*/  LOP3.LUT R25, R0, 0x80000000, RZ, 0xfc, !PT ;  /* 0x8000000000197812 */ /* 0x000fce00078efcff */
.L_x_9:
[----:B0-----:R-:W-:-:S06]  /*0970*/  IMAD.WIDE.U32 R8, R23, 0x4, R2 ;  /* 0x0000000417087825 */ /* 0x001fcc00078e0002 */
[----:B------:R-:W2:Y:S01]  /*0980*/  LDG.E.CONSTANT R8, desc[UR8][R8.64] ;  /* 0x0000000808087981 */ /* 0x000ea2000c1e9900 */
[C---:B------:R-:W-:Y:S01]  /*0990*/  SHF.L.U32 R0, R23.reuse, 0x2, RZ ;  /* 0x0000000217007819 */ /* 0x040fe200000006ff */
[----:B------:R-:W-:-:S03]  /*09a0*/  VIADD R23, R23, 0x1 ;  /* 0x0000000117177836 */ /* 0x000fc60000000000 */
[C---:B------:R-:W-:Y:S02]  /*09b0*/  ISETP.EQ.AND P0, PT, R0.reuse, RZ, PT ;  /* 0x000000ff0000720c */ /* 0x040fe40003f02270 */
[C---:B------:R-:W-:Y:S02]  /*09c0*/  ISETP.EQ.AND P5, PT, R0.reuse, 0x4, PT ;  /* 0x000000040000780c */ /* 0x040fe40003fa2270 */
[C---:B------:R-:W-:Y:S02]  /*09d0*/  ISETP.EQ.AND P4, PT, R0.reuse, 0x8, PT ;  /* 0x000000080000780c */ /* 0x040fe40003f82270 */
[C---:B------:R-:W-:Y:S02]  /*09e0*/  ISETP.EQ.AND P3, PT, R0.reuse, 0xc, PT ;  /* 0x0000000c0000780c */ /* 0x040fe40003f62270 */
[C---:B------:R-:W-:Y:S02]  /*09f0*/  ISETP.EQ.AND P2, PT, R0.reuse, 0x10, PT ;  /* 0x000000100000780c */ /* 0x040fe40003f42270 */
[----:B------:R-:W-:Y:S01]  /*0a00*/  ISETP.EQ.AND P1, PT, R0, 0x14, PT ;  /* 0x000000140000780c */ /* 0x000fe20003f22270 */
[----:B--2---:R-:W-:-:S03]  /*0a10*/  IMAD.WIDE.U32 R10, R8, R25, RZ ;  /* 0x00000019080a7225 */ /* 0x004fc600078e00ff */
[----:B------:R-:W-:-:S04]  /*0a20*/  IADD3 R0, P6, PT, R10, R21, RZ ;  /* 0x000000150a007210 */ /* 0x000fc80007fde0ff */
[----:B------:R-:W-:Y:S01]  /*0a30*/  IADD3.X R21, PT, PT, R11, UR5, RZ, P6, !PT ;  /* 0x000000050b157c10 */ /* 0x000fe2000b7fe4ff */
[--C-:B------:R-:W-:Y:S01]  /*0a40*/  @P0 IMAD.MOV.U32 R4, RZ, RZ, R0.reuse ;  /* 0x000000ffff040224 */ /* 0x100fe200078e0000 */
[----:B------:R-:W-:Y:S01]  /*0a50*/  ISETP.NE.AND P6, PT, R23, 0x6, PT ;  /* 0x000000061700780c */ /* 0x000fe20003fc5270 */
[--C-:B------:R-:W-:Y:S01]  /*0a60*/  @P5 IMAD.MOV.U32 R19, RZ, RZ, R0.reuse ;  /* 0x000000ffff135224 */ /* 0x100fe200078e0000 */
[----:B------:R-:W-:Y:S01]  /*0a70*/  @P2 MOV R16, R0 ;  /* 0x0000000000102202 */ /* 0x000fe20000000f00 */
[--C-:B------:R-:W-:Y:S02]  /*0a80*/  @P4 IMAD.MOV.U32 R18, RZ, RZ, R0.reuse ;  /* 0x000000ffff124224 */ /* 0x100fe400078e0000 */
[--C-:B------:R-:W-:Y:S02]  /*0a90*/  @P3 IMAD.MOV.U32 R17, RZ, RZ, R0.reuse ;  /* 0x000000ffff113224 */ /* 0x100fe400078e0000 */
[----:B------:R-:W-:-:S06]  /*0aa0*/  @P1 IMAD.MOV.U32 R15, RZ, RZ, R0 ;  /* 0x000000ffff0f1224 */ /* 0x000fcc00078e0000 */
[----:B------:R-:W-:Y:S05]  /*0ab0*/  @P6 BRA `(.L_x_9) ;  /* 0xfffffffc00ac6947 */ /* 0x000fea000383ffff */
        /* <DEDUP_REMOVED lines=12> */
[----:B------:R-:W-:-:S03]  /*0b80*/  ISETP.EQ.AND P5, PT, R9, 0x4, PT ;  /* 0x000000040900780c */ /* 0x000fc60003fa2270 */
[--C-:B------:R-:W-:Y:S01]  /*0b90*/  @P3 IMAD.MOV.U32 R0, RZ, RZ, R4.reuse ;  /* 0x000000ffff003224 */ /* 0x100fe200078e0004 */
[C---:B------:R-:W-:Y:S01]  /*0ba0*/  ISETP.EQ.AND P3, PT, R9.reuse, -0x4, PT ;  /* 0xfffffffc0900780c */ /* 0x040fe20003f62270 */
[----:B------:R-:W-:Y:S01]  /*0bb0*/  @P4 IMAD.MOV.U32 R2, RZ, RZ, R4 ;  /* 0x000000ffff024224 */ /* 0x000fe200078e0004 */
[----:B------:R-:W-:Y:S01]  /*0bc0*/  @P4 MOV R0, R19 ;  /* 0x0000001300004202 */ /* 0x000fe20000000f00 */
[----:B------:R-:W-:Y:S01]  /*0bd0*/  @P2 IMAD.MOV.U32 R2, RZ, RZ, R19 ;  /* 0x000000ffff022224 */ /* 0x000fe200078e0013 */
[----:B------:R-:W-:Y:S01]  /*0be0*/  ISETP.EQ.AND P4, PT, R9, RZ, PT ;  /* 0x000000ff0900720c */ /* 0x000fe20003f82270 */
[--C-:B------:R-:W-:Y:S02]  /*0bf0*/  @P2 IMAD.MOV.U32 R0, RZ, RZ, R18.reuse ;  /* 0x000000ffff002224 */ /* 0x100fe400078e0012 */
[----:B------:R-:W-:Y:S02]  /*0c00*/  @P1 IMAD.MOV.U32 R2, RZ, RZ, R18 ;  /* 0x000000ffff021224 */ /* 0x000fe400078e0012 */
[--C-:B------:R-:W-:Y:S01]  /*0c10*/  @P1 IMAD.MOV.U32 R0, RZ, RZ, R17.reuse ;  /* 0x000000ffff001224 */ /* 0x100fe200078e0011 */
[----:B------:R-:W-:Y:S01]  /*0c20*/  @P0 MOV R0, R16 ;  /* 0x0000001000000202 */ /* 0x000fe20000000f00 */
[----:B------:R-:W-:-:S02]  /*0c30*/  @P0 IMAD.MOV.U32 R2, RZ, RZ, R17 ;  /* 0x000000ffff020224 */ /* 0x000fc400078e0011 */
[----:B------:R-:W-:Y:S02]  /*0c40*/  @P3 IMAD.MOV.U32 R2, RZ, RZ, R16 ;  /* 0x000000ffff023224 */ /* 0x000fe400078e0010 */
[--C-:B------:R-:W-:Y:S02]  /*0c50*/  @P3 IMAD.MOV.U32 R0, RZ, RZ, R15.reuse ;  /* 0x000000ffff003224 */ /* 0x100fe400078e000f */
[----:B------:R-:W-:Y:S02]  /*0c60*/  @P4 IMAD.MOV.U32 R2, RZ, RZ, R15 ;  /* 0x000000ffff024224 */ /* 0x000fe400078e000f */
[--C-:B------:R-:W-:Y:S02]  /*0c70*/  @P4 IMAD.MOV.U32 R0, RZ, RZ, R21.reuse ;  /* 0x000000ffff004224 */ /* 0x100fe400078e0015 */
[----:B------:R-:W-:Y:S01]  /*0c80*/  @P5 IMAD.MOV.U32 R2, RZ, RZ, R21 ;  /* 0x000000ffff025224 */ /* 0x000fe200078e0015 */
[----:B------:R-:W-:Y:S06]  /*0c90*/  @!P6 BRA `(.L_x_11) ;  /* 0x00000000002ce947 */ /* 0x000fec0003800000 */
[----:B------:R-:W-:Y:S01]  /*0ca0*/  @P2 MOV R3, R4 ;  /* 0x0000000400032202 */ /* 0x000fe20000000f00 */
[----:B------:R-:W-:Y:S02]  /*0cb0*/  @P1 IMAD.MOV.U32 R3, RZ, RZ, R19 ;  /* 0x000000ffff031224 */ /* 0x000fe400078e0013 */
[----:B------:R-:W-:Y:S01]  /*0cc0*/  @P0 IMAD.MOV.U32 R3, RZ, RZ, R18 ;  /* 0x000000ffff030224 */ /* 0x000fe200078e0012 */
[----:B------:R-:W-:Y:S01]  /*0cd0*/  ISETP.EQ.AND P0, PT, R9, 0x8, PT ;  /* 0x000000080900780c */ /* 0x000fe20003f02270 */
[----:B------:R-:W-:Y:S01]  /*0ce0*/  @P3 IMAD.MOV.U32 R3, RZ, RZ, R17 ;  /* 0x000000ffff033224 */ /* 0x000fe200078e0011 */
[----:B------:R-:W-:Y:S01]  /*0cf0*/  LOP3.LUT R9, R8, 0x1f, RZ, 0xc0, !PT ;  /* 0x0000001f08097812 */ /* 0x000fe200078ec0ff */
[----:B------:R-:W-:Y:S02]  /*0d00*/  @P4 IMAD.MOV.U32 R3, RZ, RZ, R16 ;  /* 0x000000ffff034224 */ /* 0x000fe400078e0010 */
[----:B------:R-:W-:Y:S01]  /*0d10*/  @P5 IMAD.MOV.U32 R3, RZ, RZ, R15 ;  /* 0x000000ffff035224 */ /* 0x000fe200078e000f */
[----:B------:R-:W-:-:S07]  /*0d20*/  SHF.L.W.U32.HI R0, R2, R9, R0 ;  /* 0x0000000902007219 */ /* 0x000fce0000010e00 */
[----:B------:R-:W-:-:S04]  /*0d30*/  @P0 MOV R3, R21 ;  /* 0x0000001500030202 */ /* 0x000fc80000000f00 */
[----:B------:R-:W-:-:S07]  /*0d40*/  SHF.L.W.U32.HI R2, R3, R9, R2 ;  /* 0x0000000903027219 */ /* 0x000fce0000010e02 */
.L_x_11:
[----:B------:R-:W-:Y:S05]  /*0d50*/  BSYNC.RECONVERGENT B1 ;  /* 0x0000000000017941 */ /* 0x000fea0003800200 */
.L_x_10:
        /* <DEDUP_REMOVED lines=9> */
[C---:B------:R-:W-:Y:S02]  /*0df0*/  LOP3.LUT R2, R3.reuse, R5, RZ, 0x3c, !PT ;  /* 0x0000000503027212 */ /* 0x040fe400078e3cff */
[----:B------:R-:W0:Y:S01]  /*0e00*/  I2F.F64.S64 R8, R8 ;  /* 0x0000000800087312 */ /* 0x000e220000301c00 */
[----:B------:R-:W-:Y:S02]  /*0e10*/  LEA.HI R3, R3, R0, RZ, 0x1 ;  /* 0x0000000003037211 */ /* 0x000fe400078f08ff */
[----:B------:R-:W-:-:S03]  /*0e20*/  ISETP.GE.AND P0, PT, R2, RZ, PT ;  /* 0x000000ff0200720c */ /* 0x000fc60003f06270 */
[----:B------:R-:W-:-:S04]  /*0e30*/  IMAD.MOV R0, RZ, RZ, -R3 ;  /* 0x000000ffff007224 */ /* 0x000fc800078e0a03 */
[----:B------:R-:W-:Y:S01]  /*0e40*/  @!P1 IMAD.MOV.U32 R3, RZ, RZ, R0 ;  /* 0x000000ffff039224 */ /* 0x000fe200078e0000 */
[----:B0-----:R-:W-:-:S10]  /*0e50*/  DMUL R10, R8, UR6 ;  /* 0x00000006080a7c28 */ /* 0x001fd40008000000 */
[----:B------:R-:W0:Y:S02]  /*0e60*/  F2F.F32.F64 R10, R10 ;  /* 0x0000000a000a7310 */ /* 0x000e240000301000 */
[----:B0-----:R-:W-:-:S07]  /*0e70*/  FSEL R2, -R10, R10, !P0 ;  /* 0x0000000a0a027208 */ /* 0x001fce0004000100 */
.L_x_8:
[----:B------:R-:W-:Y:S05]  /*0e80*/  BSYNC.RECONVERGENT B0 ;  /* 0x0000000000007941 */ /* 0x000fea0003800200 */
.L_x_7:
[----:B------:R-:W-:Y:S01]  /*0e90*/  FMUL R9, R2, R2 ;  /* 0x0000000202097220 */ /* 0x000fe20000400000 */
[C---:B------:R-:W-:Y:S01]  /*0ea0*/  LOP3.LUT R0, R3.reuse, 0x1, RZ, 0xc0, !PT ;  /* 0x0000000103007812 */ /* 0x040fe200078ec0ff */
[----:B------:R-:W-:Y:S01]  /*0eb0*/  VIADD R3, R3, 0x1 ;  /* 0x0000000103037836 */ /* 0x000fe20000000000 */
[----:B------:R-:W-:Y:S01]  /*0ec0*/  UIADD3 UR4, UPT, UPT, UR4, 0x1, URZ ;  /* 0x0000000104047890 */ /* 0x000fe2000fffe0ff */
[----:B------:R-:W-:Y:S01]  /*0ed0*/  FFMA R12, R9, R12, -0.0013887860113754868507 ;  /* 0xbab607ed090c7423 */ /* 0x000fe2000000000c */
[----:B------:R-:W-:Y:S02]  /*0ee0*/  ISETP.NE.U32.AND P0, PT, R0, 0x1, PT ;  /* 0x000000010000780c */ /* 0x000fe40003f05070 */
[----:B------:R-:W-:Y:S01]  /*0ef0*/  LOP3.LUT P1, RZ, R3, 0x2, RZ, 0xc0, !PT ;  /* 0x0000000203ff7812 */ /* 0x000fe2000782c0ff */
[----:B------:R-:W-:Y:S01]  /*0f00*/  UISETP.NE.AND UP0, UPT, UR4, 0x64, UPT ;  /* 0x000000640400788c */ /* 0x000fe2000bf05270 */
[----:B------:R-:W-:Y:S02]  /*0f10*/  FSEL R8, R13, 0.0083327032625675201416, P0 ;  /* 0x3c0885e40d087808 */ /* 0x000fe40000000000 */
[----:B------:R-:W-:-:S02]  /*0f20*/  FSEL R12, R12, -0.00019574658654164522886, P0 ;  /* 0xb94d41530c0c7808 */ /* 0x000fc40000000000 */
[----:B------:R-:W-:Y:S02]  /*0f30*/  FSEL R0, R2, 1, !P0 ;  /* 0x3f80000002007808 */ /* 0x000fe40004000000 */
[----:B------:R-:W-:Y:S01]  /*0f40*/  FSEL R7, -R7, -0.16666662693023681641, P0 ;  /* 0xbe2aaaa807077808 */ /* 0x000fe20000000100 */
[C---:B------:R-:W-:Y:S02]  /*0f50*/  FFMA R8, R9.reuse, R12, R8 ;  /* 0x0000000c09087223 */ /* 0x040fe40000000008 */
[C---:B------:R-:W-:Y:S02]  /*0f60*/  FFMA R3, R9.reuse, R0, RZ ;  /* 0x0000000009037223 */ /* 0x040fe400000000ff */
[----:B------:R-:W-:-:S04]  /*0f70*/  FFMA R7, R9, R8, R7 ;  /* 0x0000000809077223 */ /* 0x000fc80000000007 */
[----:B------:R-:W-:-:S04]  /*0f80*/  FFMA R3, R3, R7, R0 ;  /* 0x0000000703037223 */ /* 0x000fc80000000000 */
[----:B------:R-:W-:-:S04]  /*0f90*/  @P1 FADD R3, RZ, -R3 ;  /* 0x80000003ff031221 */ /* 0x000fc80000000000 */
[----:B------:R-:W-:-:S04]  /*0fa0*/  FMUL R14, R14, R3 ;  /* 0x000000030e0e7220 */ /* 0x000fc80000400000 */
[----:B------:R-:W-:Y:S01]  /*0fb0*/  FFMA R5, R5, 0.99000000953674316406, R14 ;  /* 0x3f7d70a405057823 */ /* 0x000fe2000000000e */
[----:B------:R-:W-:Y:S06]  /*0fc0*/  BRA.U UP0, `(.L_x_12) ;  /* 0xfffffff100407547 */ /* 0x000fec000b83ffff */
[----:B------:R-:W0:Y:S02]  /*0fd0*/  LDC.64 R2, c[0x0][0x388] ;  /* 0x0000e200ff027b82 */ /* 0x000e240000000a00 */
[----:B0-----:R-:W-:-:S05]  /*0fe0*/  IMAD.WIDE R6, R6, 0x4, R2 ;  /* 0x0000000406067825 */ /* 0x001fca00078e0202 */
[----:B------:R-:W-:Y:S01]  /*0ff0*/  STG.E desc[UR8][R6.64], R5 ;  /* 0x0000000506007986 */ /* 0x000fe2000c101908 */
[----:B------:R-:W-:Y:S05]  /*1000*/  EXIT ;  /* 0x000000000000794d */ /* 0x000fea0003800000 */
.L_x_13:
        /* <DEDUP_REMOVED lines=15> */
.L_x_17:


//--------------------- .text._Z12memory_boundPKfS0_S0_S0_Pfi --------------------------
	.section	.text._Z12memory_boundPKfS0_S0_S0_Pfi,"ax",@progbits
	.align	128
        .global         _Z12memory_boundPKfS0_S0_S0_Pfi
        .type           _Z12memory_boundPKfS0_S0_S0_Pfi,@function
        .size           _Z12memory_boundPKfS0_S0_S0_Pfi,(.L_x_18 - _Z12memory_boundPKfS0_S0_S0_Pfi)
        .other          _Z12memory_boundPKfS0_S0_S0_Pfi,@"STO_CUDA_ENTRY STV_DEFAULT"
_Z12memory_boundPKfS0_S0_S0_Pfi:
.text._Z12memory_boundPKfS0_S0_S0_Pfi:
        /* <DEDUP_REMOVED lines=10> */
[----:B------:R-:W2:Y:S08]  /*00a0*/  LDC.64 R4, c[0x0][0x388] ;  /* 0x0000e200ff047b82 */ /* 0x000eb00000000a00 */
[----:B------:R-:W3:Y:S08]  /*00b0*/  LDC.64 R6, c[0x0][0x390] ;  /* 0x0000e400ff067b82 */ /* 0x000ef00000000a00 */
[----:B------:R-:W4:Y:S01]  /*00c0*/  LDC.64 R8, c[0x0][0x398] ;  /* 0x0000e600ff087b82 */ /* 0x000f220000000a00 */
[----:B0-----:R-:W-:-:S06]  /*00d0*/  IMAD.WIDE R2, R13, 0x4, R2 ;  /* 0x000000040d027825 */ /* 0x001fcc00078e0202 */
[----:B-1----:R-:W5:Y:S01]  /*00e0*/  LDG.E R2, desc[UR4][R2.64] ;  /* 0x0000000402027981 */ /* 0x002f62000c1e1900 */
[C---:B--2---:R-:W-:Y:S01]  /*00f0*/  IMAD.WIDE R4, R13.reuse, 0x4, R4 ;  /* 0x000000040d047825 */ /* 0x044fe200078e0204 */
[----:B------:R-:W0:Y:S05]  /*0100*/  LDC.64 R10, c[0x0][0x3a0] ;  /* 0x0000e800ff0a7b82 */ /* 0x000e2a0000000a00 */
[----:B------:R-:W5:Y:S01]  /*0110*/  LDG.E R5, desc[UR4][R4.64] ;  /* 0x0000000404057981 */ /* 0x000f62000c1e1900 */
[----:B---3--:R-:W-:-:S06]  /*0120*/  IMAD.WIDE R6, R13, 0x4, R6 ;  /* 0x000000040d067825 */ /* 0x008fcc00078e0206 */
[----:B------:R-:W2:Y:S01]  /*0130*/  LDG.E R7, desc[UR4][R6.64] ;  /* 0x0000000406077981 */ /* 0x000ea2000c1e1900 */
[----:B----4-:R-:W-:-:S06]  /*0140*/  IMAD.WIDE R8, R13, 0x4, R8 ;  /* 0x000000040d087825 */ /* 0x010fcc00078e0208 */
[----:B------:R-:W3:Y:S01]  /*0150*/  LDG.E R9, desc[UR4][R8.64] ;  /* 0x0000000408097981 */ /* 0x000ee2000c1e1900 */
[----:B0-----:R-:W-:-:S04]  /*0160*/  IMAD.WIDE R10, R13, 0x4, R10 ;  /* 0x000000040d0a7825 */ /* 0x001fc800078e020a */
[----:B-----5:R-:W-:-:S04]  /*0170*/  FADD R0, R2, R5 ;  /* 0x0000000502007221 */ /* 0x020fc80000000000 */
[----:B--2---:R-:W-:-:S04]  /*0180*/  FADD R0, R0, R7 ;  /* 0x0000000700007221 */ /* 0x004fc80000000000 */
[----:B---3--:R-:W-:-:S05]  /*0190*/  FADD R13, R0, R9 ;  /* 0x00000009000d7221 */ /* 0x008fca0000000000 */
[----:B------:R-:W-:Y:S01]  /*01a0*/  STG.E desc[UR4][R10.64], R13 ;  /* 0x0000000d0a007986 */ /* 0x000fe2000c101904 */
[----:B------:R-:W-:Y:S05]  /*01b0*/  EXIT ;  /* 0x000000000000794d */ /* 0x000fea0003800000 */
.L_x_14:
        /* <DEDUP_REMOVED lines=12> */
.L_x_18:


//--------------------- .nv.global.init           --------------------------
	.section	.nv.global.init,"aw",@progbits
	.align	4
.nv.global.init:
	.type		__cudart_i2opi_f,@object
	.size		__cudart_i2opi_f,(.L_0 - __cudart_i2opi_f)
__cudart_i2opi_f:
        /*0000*/ 	.byte	0x41, 0x90, 0x43, 0x3c, 0x99, 0x95, 0x62, 0xdb, 0xc0, 0xdd, 0x34, 0xf5, 0xd1, 0x57, 0x27, 0xfc
        /*0010*/ 	.byte	0x29, 0x15, 0x44, 0x4e, 0x6e, 0x83, 0xf9, 0xa2
.L_0:


//--------------------- .nv.shared.reserved.0     --------------------------
	.section	.nv.shared.reserved.0,"aw",@nobits
	.weak		__nv_reservedSMEM_offset_0_alias
	.size		__nv_reservedSMEM_offset_0_alias, 0, 64
	.other		__nv_reservedSMEM_offset_0_alias,@"STO_CUDA_RESERVED_SHARED STV_DEFAULT"
__nv_reservedSMEM_offset_0_alias:
	.zero		0
	.zero		64


//--------------------- .nv.shared._Z13latency_boundPKfPfi --------------------------
	.section	.nv.shared._Z13latency_boundPKfPfi,"aw",@nobits
	.sectionflags	@""
	.align	4
.nv.shared._Z13latency_boundPKfPfi:
	.zero		33792


//--------------------- .nv.constant0._Z8balancedPKfPfi --------------------------
	.section	.nv.constant0._Z8balancedPKfPfi,"a",@progbits
	.sectionflags	@""
	.align	4
.nv.constant0._Z8balancedPKfPfi:
	.zero		916


//--------------------- .nv.constant0._Z13latency_boundPKfPfi --------------------------
	.section	.nv.constant0._Z13latency_boundPKfPfi,"a",@progbits
	.sectionflags	@""
	.align	4
.nv.constant0._Z13latency_boundPKfPfi:
	.zero		916


//--------------------- .nv.constant0._Z13compute_boundPKfPfi --------------------------
	.section	.nv.constant0._Z13compute_boundPKfPfi,"a",@progbits
	.sectionflags	@""
	.align	4
.nv.constant0._Z13compute_boundPKfPfi:
	.zero		916


//--------------------- .nv.constant0._Z12memory_boundPKfS0_S0_S0_Pfi --------------------------
	.section	.nv.constant0._Z12memory_boundPKfS0_S0_S0_Pfi,"a",@progbits
	.sectionflags	@""
	.align	4
.nv.constant0._Z12memory_boundPKfS0_S0_S0_Pfi:
	.zero		940


//--------------------- SYMBOLS --------------------------

	.type		.nv.reservedSmem.offset0,@object
	.size		.nv.reservedSmem.offset0,0x4
	.type		.nv.reservedSmem.cap,@object
	.size		.nv.reservedSmem.cap,0x4
